//
// Generated by NVIDIA NVVM Compiler
//
// Compiler Build ID: CL-36424714
// Cuda compilation tools, release 13.0, V13.0.88
// Based on NVVM 20.0.0
//

.version 9.0
.target sm_100
.address_size 64

	// .globl	_Z17initRandomIndicesPiim
.global .align 4 .b8 precalc_xorwow_matrix[102400];
.global .align 4 .b8 precalc_xorwow_offset_matrix[102400];
.global .align 4 .b8 mrg32k3aM1[2304];
.global .align 4 .b8 mrg32k3aM2[2304];
.global .align 4 .b8 mrg32k3aM1SubSeq[2016];
.global .align 4 .b8 mrg32k3aM2SubSeq[2016];
.global .align 4 .b8 mrg32k3aM1Seq[2304];
.global .align 4 .b8 mrg32k3aM2Seq[2304];
.const .align 8 .b8 __cr_lgamma_table[72];

.visible .entry _Z17initRandomIndicesPiim(
	.param .u64 .ptr .align 1 _Z17initRandomIndicesPiim_param_0,
	.param .u32 _Z17initRandomIndicesPiim_param_1,
	.param .u64 _Z17initRandomIndicesPiim_param_2
)
{
	.local .align 8 .b8 	__local_depot0[48];
	.reg .b64 	%SP;
	.reg .b64 	%SPL;
	.reg .pred 	%p<64>;
	.reg .b32 	%r<1200>;
	.reg .b64 	%rd<28>;

	mov.u64 	%SPL, __local_depot0;
	ld.param.u64 	%rd10, [_Z17initRandomIndicesPiim_param_0];
	ld.param.u32 	%r541, [_Z17initRandomIndicesPiim_param_1];
	ld.param.u64 	%rd11, [_Z17initRandomIndicesPiim_param_2];
	mov.u32 	%r542, %ctaid.x;
	mov.u32 	%r543, %ntid.x;
	mov.u32 	%r544, %tid.x;
	mad.lo.s32 	%r1, %r542, %r543, %r544;
	setp.ge.s32 	%p1, %r1, %r541;
	@%p1 bra 	$L__BB0_117;
	add.u64 	%rd1, %SPL, 0;
	cvt.s64.s32 	%rd2, %r1;
	cvt.u32.u64 	%r545, %rd11;
	xor.b32  	%r546, %r545, -1429050551;
	mul.lo.s32 	%r547, %r546, 1099087573;
	{ .reg .b32 tmp; mov.b64 {tmp, %r548}, %rd11; }
	xor.b32  	%r549, %r548, -136515619;
	mul.lo.s32 	%r550, %r549, -1703105765;
	add.s32 	%r551, %r547, %r550;
	add.s32 	%r2, %r551, 6615241;
	add.s32 	%r936, %r547, 123456789;
	st.local.v2.u32 	[%rd1], {%r2, %r936};
	xor.b32  	%r552, %r547, 362436069;
	add.s32 	%r553, %r550, 521288629;
	st.local.v2.u32 	[%rd1+8], {%r552, %r553};
	xor.b32  	%r554, %r550, 88675123;
	add.s32 	%r932, %r547, 5783321;
	st.local.v2.u32 	[%rd1+16], {%r554, %r932};
	setp.eq.s32 	%p2, %r1, 0;
	@%p2 bra 	$L__BB0_116;
	mov.b32 	%r919, 0;
	mov.u64 	%rd27, %rd2;
$L__BB0_3:
	mov.u64 	%rd3, %rd27;
	and.b64  	%rd4, %rd3, 3;
	setp.eq.s64 	%p3, %rd4, 0;
	@%p3 bra 	$L__BB0_115;
	mul.wide.u32 	%rd13, %r919, 3200;
	mov.u64 	%rd14, precalc_xorwow_matrix;
	add.s64 	%rd5, %rd14, %rd13;
	mov.b32 	%r932, 0;
	mov.u32 	%r933, %r932;
	mov.u32 	%r934, %r932;
	mov.u32 	%r935, %r932;
	mov.u32 	%r936, %r932;
	mov.u32 	%r925, %r932;
$L__BB0_5:
	mul.wide.u32 	%rd15, %r925, 4;
	add.s64 	%rd16, %rd1, %rd15;
	ld.local.u32 	%r14, [%rd16+4];
	shl.b32 	%r15, %r925, 5;
	mov.b32 	%r931, 0;
$L__BB0_6:
	.pragma "nounroll";
	shr.u32 	%r558, %r14, %r931;
	and.b32  	%r559, %r558, 1;
	setp.eq.b32 	%p4, %r559, 1;
	not.pred 	%p5, %p4;
	add.s32 	%r560, %r15, %r931;
	mul.lo.s32 	%r561, %r560, 5;
	mul.wide.u32 	%rd17, %r561, 4;
	add.s64 	%rd6, %rd5, %rd17;
	@%p5 bra 	$L__BB0_8;
	ld.global.u32 	%r562, [%rd6];
	xor.b32  	%r936, %r936, %r562;
	ld.global.u32 	%r563, [%rd6+4];
	xor.b32  	%r935, %r935, %r563;
	ld.global.u32 	%r564, [%rd6+8];
	xor.b32  	%r934, %r934, %r564;
	ld.global.u32 	%r565, [%rd6+12];
	xor.b32  	%r933, %r933, %r565;
	ld.global.u32 	%r566, [%rd6+16];
	xor.b32  	%r932, %r932, %r566;
$L__BB0_8:
	and.b32  	%r568, %r558, 2;
	setp.eq.s32 	%p6, %r568, 0;
	@%p6 bra 	$L__BB0_10;
	ld.global.u32 	%r569, [%rd6+20];
	xor.b32  	%r936, %r936, %r569;
	ld.global.u32 	%r570, [%rd6+24];
	xor.b32  	%r935, %r935, %r570;
	ld.global.u32 	%r571, [%rd6+28];
	xor.b32  	%r934, %r934, %r571;
	ld.global.u32 	%r572, [%rd6+32];
	xor.b32  	%r933, %r933, %r572;
	ld.global.u32 	%r573, [%rd6+36];
	xor.b32  	%r932, %r932, %r573;
$L__BB0_10:
	and.b32  	%r575, %r558, 4;
	setp.eq.s32 	%p7, %r575, 0;
	@%p7 bra 	$L__BB0_12;
	ld.global.u32 	%r576, [%rd6+40];
	xor.b32  	%r936, %r936, %r576;
	ld.global.u32 	%r577, [%rd6+44];
	xor.b32  	%r935, %r935, %r577;
	ld.global.u32 	%r578, [%rd6+48];
	xor.b32  	%r934, %r934, %r578;
	ld.global.u32 	%r579, [%rd6+52];
	xor.b32  	%r933, %r933, %r579;
	ld.global.u32 	%r580, [%rd6+56];
	xor.b32  	%r932, %r932, %r580;
$L__BB0_12:
	and.b32  	%r582, %r558, 8;
	setp.eq.s32 	%p8, %r582, 0;
	@%p8 bra 	$L__BB0_14;
	ld.global.u32 	%r583, [%rd6+60];
	xor.b32  	%r936, %r936, %r583;
	ld.global.u32 	%r584, [%rd6+64];
	xor.b32  	%r935, %r935, %r584;
	ld.global.u32 	%r585, [%rd6+68];
	xor.b32  	%r934, %r934, %r585;
	ld.global.u32 	%r586, [%rd6+72];
	xor.b32  	%r933, %r933, %r586;
	ld.global.u32 	%r587, [%rd6+76];
	xor.b32  	%r932, %r932, %r587;
$L__BB0_14:
	and.b32  	%r589, %r558, 16;
	setp.eq.s32 	%p9, %r589, 0;
	@%p9 bra 	$L__BB0_16;
	ld.global.u32 	%r590, [%rd6+80];
	xor.b32  	%r936, %r936, %r590;
	ld.global.u32 	%r591, [%rd6+84];
	xor.b32  	%r935, %r935, %r591;
	ld.global.u32 	%r592, [%rd6+88];
	xor.b32  	%r934, %r934, %r592;
	ld.global.u32 	%r593, [%rd6+92];
	xor.b32  	%r933, %r933, %r593;
	ld.global.u32 	%r594, [%rd6+96];
	xor.b32  	%r932, %r932, %r594;
$L__BB0_16:
	and.b32  	%r596, %r558, 32;
	setp.eq.s32 	%p10, %r596, 0;
	@%p10 bra 	$L__BB0_18;
	ld.global.u32 	%r597, [%rd6+100];
	xor.b32  	%r936, %r936, %r597;
	ld.global.u32 	%r598, [%rd6+104];
	xor.b32  	%r935, %r935, %r598;
	ld.global.u32 	%r599, [%rd6+108];
	xor.b32  	%r934, %r934, %r599;
	ld.global.u32 	%r600, [%rd6+112];
	xor.b32  	%r933, %r933, %r600;
	ld.global.u32 	%r601, [%rd6+116];
	xor.b32  	%r932, %r932, %r601;
$L__BB0_18:
	and.b32  	%r603, %r558, 64;
	setp.eq.s32 	%p11, %r603, 0;
	@%p11 bra 	$L__BB0_20;
	ld.global.u32 	%r604, [%rd6+120];
	xor.b32  	%r936, %r936, %r604;
	ld.global.u32 	%r605, [%rd6+124];
	xor.b32  	%r935, %r935, %r605;
	ld.global.u32 	%r606, [%rd6+128];
	xor.b32  	%r934, %r934, %r606;
	ld.global.u32 	%r607, [%rd6+132];
	xor.b32  	%r933, %r933, %r607;
	ld.global.u32 	%r608, [%rd6+136];
	xor.b32  	%r932, %r932, %r608;
$L__BB0_20:
	and.b32  	%r610, %r558, 128;
	setp.eq.s32 	%p12, %r610, 0;
	@%p12 bra 	$L__BB0_22;
	ld.global.u32 	%r611, [%rd6+140];
	xor.b32  	%r936, %r936, %r611;
	ld.global.u32 	%r612, [%rd6+144];
	xor.b32  	%r935, %r935, %r612;
	ld.global.u32 	%r613, [%rd6+148];
	xor.b32  	%r934, %r934, %r613;
	ld.global.u32 	%r614, [%rd6+152];
	xor.b32  	%r933, %r933, %r614;
	ld.global.u32 	%r615, [%rd6+156];
	xor.b32  	%r932, %r932, %r615;
$L__BB0_22:
	and.b32  	%r617, %r558, 256;
	setp.eq.s32 	%p13, %r617, 0;
	@%p13 bra 	$L__BB0_24;
	ld.global.u32 	%r618, [%rd6+160];
	xor.b32  	%r936, %r936, %r618;
	ld.global.u32 	%r619, [%rd6+164];
	xor.b32  	%r935, %r935, %r619;
	ld.global.u32 	%r620, [%rd6+168];
	xor.b32  	%r934, %r934, %r620;
	ld.global.u32 	%r621, [%rd6+172];
	xor.b32  	%r933, %r933, %r621;
	ld.global.u32 	%r622, [%rd6+176];
	xor.b32  	%r932, %r932, %r622;
$L__BB0_24:
	and.b32  	%r624, %r558, 512;
	setp.eq.s32 	%p14, %r624, 0;
	@%p14 bra 	$L__BB0_26;
	ld.global.u32 	%r625, [%rd6+180];
	xor.b32  	%r936, %r936, %r625;
	ld.global.u32 	%r626, [%rd6+184];
	xor.b32  	%r935, %r935, %r626;
	ld.global.u32 	%r627, [%rd6+188];
	xor.b32  	%r934, %r934, %r627;
	ld.global.u32 	%r628, [%rd6+192];
	xor.b32  	%r933, %r933, %r628;
	ld.global.u32 	%r629, [%rd6+196];
	xor.b32  	%r932, %r932, %r629;
$L__BB0_26:
	and.b32  	%r631, %r558, 1024;
	setp.eq.s32 	%p15, %r631, 0;
	@%p15 bra 	$L__BB0_28;
	ld.global.u32 	%r632, [%rd6+200];
	xor.b32  	%r936, %r936, %r632;
	ld.global.u32 	%r633, [%rd6+204];
	xor.b32  	%r935, %r935, %r633;
	ld.global.u32 	%r634, [%rd6+208];
	xor.b32  	%r934, %r934, %r634;
	ld.global.u32 	%r635, [%rd6+212];
	xor.b32  	%r933, %r933, %r635;
	ld.global.u32 	%r636, [%rd6+216];
	xor.b32  	%r932, %r932, %r636;
$L__BB0_28:
	and.b32  	%r638, %r558, 2048;
	setp.eq.s32 	%p16, %r638, 0;
	@%p16 bra 	$L__BB0_30;
	ld.global.u32 	%r639, [%rd6+220];
	xor.b32  	%r936, %r936, %r639;
	ld.global.u32 	%r640, [%rd6+224];
	xor.b32  	%r935, %r935, %r640;
	ld.global.u32 	%r641, [%rd6+228];
	xor.b32  	%r934, %r934, %r641;
	ld.global.u32 	%r642, [%rd6+232];
	xor.b32  	%r933, %r933, %r642;
	ld.global.u32 	%r643, [%rd6+236];
	xor.b32  	%r932, %r932, %r643;
$L__BB0_30:
	and.b32  	%r645, %r558, 4096;
	setp.eq.s32 	%p17, %r645, 0;
	@%p17 bra 	$L__BB0_32;
	ld.global.u32 	%r646, [%rd6+240];
	xor.b32  	%r936, %r936, %r646;
	ld.global.u32 	%r647, [%rd6+244];
	xor.b32  	%r935, %r935, %r647;
	ld.global.u32 	%r648, [%rd6+248];
	xor.b32  	%r934, %r934, %r648;
	ld.global.u32 	%r649, [%rd6+252];
	xor.b32  	%r933, %r933, %r649;
	ld.global.u32 	%r650, [%rd6+256];
	xor.b32  	%r932, %r932, %r650;
$L__BB0_32:
	and.b32  	%r652, %r558, 8192;
	setp.eq.s32 	%p18, %r652, 0;
	@%p18 bra 	$L__BB0_34;
	ld.global.u32 	%r653, [%rd6+260];
	xor.b32  	%r936, %r936, %r653;
	ld.global.u32 	%r654, [%rd6+264];
	xor.b32  	%r935, %r935, %r654;
	ld.global.u32 	%r655, [%rd6+268];
	xor.b32  	%r934, %r934, %r655;
	ld.global.u32 	%r656, [%rd6+272];
	xor.b32  	%r933, %r933, %r656;
	ld.global.u32 	%r657, [%rd6+276];
	xor.b32  	%r932, %r932, %r657;
$L__BB0_34:
	and.b32  	%r659, %r558, 16384;
	setp.eq.s32 	%p19, %r659, 0;
	@%p19 bra 	$L__BB0_36;
	ld.global.u32 	%r660, [%rd6+280];
	xor.b32  	%r936, %r936, %r660;
	ld.global.u32 	%r661, [%rd6+284];
	xor.b32  	%r935, %r935, %r661;
	ld.global.u32 	%r662, [%rd6+288];
	xor.b32  	%r934, %r934, %r662;
	ld.global.u32 	%r663, [%rd6+292];
	xor.b32  	%r933, %r933, %r663;
	ld.global.u32 	%r664, [%rd6+296];
	xor.b32  	%r932, %r932, %r664;
$L__BB0_36:
	and.b32  	%r666, %r558, 32768;
	setp.eq.s32 	%p20, %r666, 0;
	@%p20 bra 	$L__BB0_38;
	ld.global.u32 	%r667, [%rd6+300];
	xor.b32  	%r936, %r936, %r667;
	ld.global.u32 	%r668, [%rd6+304];
	xor.b32  	%r935, %r935, %r668;
	ld.global.u32 	%r669, [%rd6+308];
	xor.b32  	%r934, %r934, %r669;
	ld.global.u32 	%r670, [%rd6+312];
	xor.b32  	%r933, %r933, %r670;
	ld.global.u32 	%r671, [%rd6+316];
	xor.b32  	%r932, %r932, %r671;
$L__BB0_38:
	add.s32 	%r931, %r931, 16;
	setp.ne.s32 	%p21, %r931, 32;
	@%p21 bra 	$L__BB0_6;
	mad.lo.s32 	%r672, %r925, -31, %r15;
	add.s32 	%r925, %r672, 1;
	setp.ne.s32 	%p22, %r925, 5;
	@%p22 bra 	$L__BB0_5;
	st.local.u32 	[%rd1+4], %r936;
	st.local.v2.u32 	[%rd1+8], {%r935, %r934};
	st.local.v2.u32 	[%rd1+16], {%r933, %r932};
	setp.eq.s64 	%p23, %rd4, 1;
	@%p23 bra 	$L__BB0_115;
	mov.b32 	%r932, 0;
	mov.u32 	%r1025, %r932;
	mov.u32 	%r1026, %r932;
	mov.u32 	%r1027, %r932;
	mov.u32 	%r936, %r932;
	mov.u32 	%r1017, %r932;
$L__BB0_42:
	mul.wide.u32 	%rd18, %r1017, 4;
	add.s64 	%rd19, %rd1, %rd18;
	ld.local.u32 	%r190, [%rd19+4];
	shl.b32 	%r191, %r1017, 5;
	mov.b32 	%r1023, 0;
$L__BB0_43:
	.pragma "nounroll";
	shr.u32 	%r675, %r190, %r1023;
	and.b32  	%r676, %r675, 1;
	setp.eq.b32 	%p24, %r676, 1;
	not.pred 	%p25, %p24;
	add.s32 	%r677, %r191, %r1023;
	mul.lo.s32 	%r678, %r677, 5;
	mul.wide.u32 	%rd20, %r678, 4;
	add.s64 	%rd7, %rd5, %rd20;
	@%p25 bra 	$L__BB0_45;
	ld.global.u32 	%r679, [%rd7];
	xor.b32  	%r936, %r936, %r679;
	ld.global.u32 	%r680, [%rd7+4];
	xor.b32  	%r1027, %r1027, %r680;
	ld.global.u32 	%r681, [%rd7+8];
	xor.b32  	%r1026, %r1026, %r681;
	ld.global.u32 	%r682, [%rd7+12];
	xor.b32  	%r1025, %r1025, %r682;
	ld.global.u32 	%r683, [%rd7+16];
	xor.b32  	%r932, %r932, %r683;
$L__BB0_45:
	and.b32  	%r685, %r675, 2;
	setp.eq.s32 	%p26, %r685, 0;
	@%p26 bra 	$L__BB0_47;
	ld.global.u32 	%r686, [%rd7+20];
	xor.b32  	%r936, %r936, %r686;
	ld.global.u32 	%r687, [%rd7+24];
	xor.b32  	%r1027, %r1027, %r687;
	ld.global.u32 	%r688, [%rd7+28];
	xor.b32  	%r1026, %r1026, %r688;
	ld.global.u32 	%r689, [%rd7+32];
	xor.b32  	%r1025, %r1025, %r689;
	ld.global.u32 	%r690, [%rd7+36];
	xor.b32  	%r932, %r932, %r690;
$L__BB0_47:
	and.b32  	%r692, %r675, 4;
	setp.eq.s32 	%p27, %r692, 0;
	@%p27 bra 	$L__BB0_49;
	ld.global.u32 	%r693, [%rd7+40];
	xor.b32  	%r936, %r936, %r693;
	ld.global.u32 	%r694, [%rd7+44];
	xor.b32  	%r1027, %r1027, %r694;
	ld.global.u32 	%r695, [%rd7+48];
	xor.b32  	%r1026, %r1026, %r695;
	ld.global.u32 	%r696, [%rd7+52];
	xor.b32  	%r1025, %r1025, %r696;
	ld.global.u32 	%r697, [%rd7+56];
	xor.b32  	%r932, %r932, %r697;
$L__BB0_49:
	and.b32  	%r699, %r675, 8;
	setp.eq.s32 	%p28, %r699, 0;
	@%p28 bra 	$L__BB0_51;
	ld.global.u32 	%r700, [%rd7+60];
	xor.b32  	%r936, %r936, %r700;
	ld.global.u32 	%r701, [%rd7+64];
	xor.b32  	%r1027, %r1027, %r701;
	ld.global.u32 	%r702, [%rd7+68];
	xor.b32  	%r1026, %r1026, %r702;
	ld.global.u32 	%r703, [%rd7+72];
	xor.b32  	%r1025, %r1025, %r703;
	ld.global.u32 	%r704, [%rd7+76];
	xor.b32  	%r932, %r932, %r704;
$L__BB0_51:
	and.b32  	%r706, %r675, 16;
	setp.eq.s32 	%p29, %r706, 0;
	@%p29 bra 	$L__BB0_53;
	ld.global.u32 	%r707, [%rd7+80];
	xor.b32  	%r936, %r936, %r707;
	ld.global.u32 	%r708, [%rd7+84];
	xor.b32  	%r1027, %r1027, %r708;
	ld.global.u32 	%r709, [%rd7+88];
	xor.b32  	%r1026, %r1026, %r709;
	ld.global.u32 	%r710, [%rd7+92];
	xor.b32  	%r1025, %r1025, %r710;
	ld.global.u32 	%r711, [%rd7+96];
	xor.b32  	%r932, %r932, %r711;
$L__BB0_53:
	and.b32  	%r713, %r675, 32;
	setp.eq.s32 	%p30, %r713, 0;
	@%p30 bra 	$L__BB0_55;
	ld.global.u32 	%r714, [%rd7+100];
	xor.b32  	%r936, %r936, %r714;
	ld.global.u32 	%r715, [%rd7+104];
	xor.b32  	%r1027, %r1027, %r715;
	ld.global.u32 	%r716, [%rd7+108];
	xor.b32  	%r1026, %r1026, %r716;
	ld.global.u32 	%r717, [%rd7+112];
	xor.b32  	%r1025, %r1025, %r717;
	ld.global.u32 	%r718, [%rd7+116];
	xor.b32  	%r932, %r932, %r718;
$L__BB0_55:
	and.b32  	%r720, %r675, 64;
	setp.eq.s32 	%p31, %r720, 0;
	@%p31 bra 	$L__BB0_57;
	ld.global.u32 	%r721, [%rd7+120];
	xor.b32  	%r936, %r936, %r721;
	ld.global.u32 	%r722, [%rd7+124];
	xor.b32  	%r1027, %r1027, %r722;
	ld.global.u32 	%r723, [%rd7+128];
	xor.b32  	%r1026, %r1026, %r723;
	ld.global.u32 	%r724, [%rd7+132];
	xor.b32  	%r1025, %r1025, %r724;
	ld.global.u32 	%r725, [%rd7+136];
	xor.b32  	%r932, %r932, %r725;
$L__BB0_57:
	and.b32  	%r727, %r675, 128;
	setp.eq.s32 	%p32, %r727, 0;
	@%p32 bra 	$L__BB0_59;
	ld.global.u32 	%r728, [%rd7+140];
	xor.b32  	%r936, %r936, %r728;
	ld.global.u32 	%r729, [%rd7+144];
	xor.b32  	%r1027, %r1027, %r729;
	ld.global.u32 	%r730, [%rd7+148];
	xor.b32  	%r1026, %r1026, %r730;
	ld.global.u32 	%r731, [%rd7+152];
	xor.b32  	%r1025, %r1025, %r731;
	ld.global.u32 	%r732, [%rd7+156];
	xor.b32  	%r932, %r932, %r732;
$L__BB0_59:
	and.b32  	%r734, %r675, 256;
	setp.eq.s32 	%p33, %r734, 0;
	@%p33 bra 	$L__BB0_61;
	ld.global.u32 	%r735, [%rd7+160];
	xor.b32  	%r936, %r936, %r735;
	ld.global.u32 	%r736, [%rd7+164];
	xor.b32  	%r1027, %r1027, %r736;
	ld.global.u32 	%r737, [%rd7+168];
	xor.b32  	%r1026, %r1026, %r737;
	ld.global.u32 	%r738, [%rd7+172];
	xor.b32  	%r1025, %r1025, %r738;
	ld.global.u32 	%r739, [%rd7+176];
	xor.b32  	%r932, %r932, %r739;
$L__BB0_61:
	and.b32  	%r741, %r675, 512;
	setp.eq.s32 	%p34, %r741, 0;
	@%p34 bra 	$L__BB0_63;
	ld.global.u32 	%r742, [%rd7+180];
	xor.b32  	%r936, %r936, %r742;
	ld.global.u32 	%r743, [%rd7+184];
	xor.b32  	%r1027, %r1027, %r743;
	ld.global.u32 	%r744, [%rd7+188];
	xor.b32  	%r1026, %r1026, %r744;
	ld.global.u32 	%r745, [%rd7+192];
	xor.b32  	%r1025, %r1025, %r745;
	ld.global.u32 	%r746, [%rd7+196];
	xor.b32  	%r932, %r932, %r746;
$L__BB0_63:
	and.b32  	%r748, %r675, 1024;
	setp.eq.s32 	%p35, %r748, 0;
	@%p35 bra 	$L__BB0_65;
	ld.global.u32 	%r749, [%rd7+200];
	xor.b32  	%r936, %r936, %r749;
	ld.global.u32 	%r750, [%rd7+204];
	xor.b32  	%r1027, %r1027, %r750;
	ld.global.u32 	%r751, [%rd7+208];
	xor.b32  	%r1026, %r1026, %r751;
	ld.global.u32 	%r752, [%rd7+212];
	xor.b32  	%r1025, %r1025, %r752;
	ld.global.u32 	%r753, [%rd7+216];
	xor.b32  	%r932, %r932, %r753;
$L__BB0_65:
	and.b32  	%r755, %r675, 2048;
	setp.eq.s32 	%p36, %r755, 0;
	@%p36 bra 	$L__BB0_67;
	ld.global.u32 	%r756, [%rd7+220];
	xor.b32  	%r936, %r936, %r756;
	ld.global.u32 	%r757, [%rd7+224];
	xor.b32  	%r1027, %r1027, %r757;
	ld.global.u32 	%r758, [%rd7+228];
	xor.b32  	%r1026, %r1026, %r758;
	ld.global.u32 	%r759, [%rd7+232];
	xor.b32  	%r1025, %r1025, %r759;
	ld.global.u32 	%r760, [%rd7+236];
	xor.b32  	%r932, %r932, %r760;
$L__BB0_67:
	and.b32  	%r762, %r675, 4096;
	setp.eq.s32 	%p37, %r762, 0;
	@%p37 bra 	$L__BB0_69;
	ld.global.u32 	%r763, [%rd7+240];
	xor.b32  	%r936, %r936, %r763;
	ld.global.u32 	%r764, [%rd7+244];
	xor.b32  	%r1027, %r1027, %r764;
	ld.global.u32 	%r765, [%rd7+248];
	xor.b32  	%r1026, %r1026, %r765;
	ld.global.u32 	%r766, [%rd7+252];
	xor.b32  	%r1025, %r1025, %r766;
	ld.global.u32 	%r767, [%rd7+256];
	xor.b32  	%r932, %r932, %r767;
$L__BB0_69:
	and.b32  	%r769, %r675, 8192;
	setp.eq.s32 	%p38, %r769, 0;
	@%p38 bra 	$L__BB0_71;
	ld.global.u32 	%r770, [%rd7+260];
	xor.b32  	%r936, %r936, %r770;
	ld.global.u32 	%r771, [%rd7+264];
	xor.b32  	%r1027, %r1027, %r771;
	ld.global.u32 	%r772, [%rd7+268];
	xor.b32  	%r1026, %r1026, %r772;
	ld.global.u32 	%r773, [%rd7+272];
	xor.b32  	%r1025, %r1025, %r773;
	ld.global.u32 	%r774, [%rd7+276];
	xor.b32  	%r932, %r932, %r774;
$L__BB0_71:
	and.b32  	%r776, %r675, 16384;
	setp.eq.s32 	%p39, %r776, 0;
	@%p39 bra 	$L__BB0_73;
	ld.global.u32 	%r777, [%rd7+280];
	xor.b32  	%r936, %r936, %r777;
	ld.global.u32 	%r778, [%rd7+284];
	xor.b32  	%r1027, %r1027, %r778;
	ld.global.u32 	%r779, [%rd7+288];
	xor.b32  	%r1026, %r1026, %r779;
	ld.global.u32 	%r780, [%rd7+292];
	xor.b32  	%r1025, %r1025, %r780;
	ld.global.u32 	%r781, [%rd7+296];
	xor.b32  	%r932, %r932, %r781;
$L__BB0_73:
	and.b32  	%r783, %r675, 32768;
	setp.eq.s32 	%p40, %r783, 0;
	@%p40 bra 	$L__BB0_75;
	ld.global.u32 	%r784, [%rd7+300];
	xor.b32  	%r936, %r936, %r784;
	ld.global.u32 	%r785, [%rd7+304];
	xor.b32  	%r1027, %r1027, %r785;
	ld.global.u32 	%r786, [%rd7+308];
	xor.b32  	%r1026, %r1026, %r786;
	ld.global.u32 	%r787, [%rd7+312];
	xor.b32  	%r1025, %r1025, %r787;
	ld.global.u32 	%r788, [%rd7+316];
	xor.b32  	%r932, %r932, %r788;
$L__BB0_75:
	add.s32 	%r1023, %r1023, 16;
	setp.ne.s32 	%p41, %r1023, 32;
	@%p41 bra 	$L__BB0_43;
	mad.lo.s32 	%r789, %r1017, -31, %r191;
	add.s32 	%r1017, %r789, 1;
	setp.ne.s32 	%p42, %r1017, 5;
	@%p42 bra 	$L__BB0_42;
	st.local.u32 	[%rd1+4], %r936;
	st.local.v2.u32 	[%rd1+8], {%r1027, %r1026};
	st.local.v2.u32 	[%rd1+16], {%r1025, %r932};
	setp.ne.s64 	%p43, %rd4, 3;
	@%p43 bra 	$L__BB0_115;
	mov.b32 	%r932, 0;
	mov.u32 	%r1117, %r932;
	mov.u32 	%r1118, %r932;
	mov.u32 	%r1119, %r932;
	mov.u32 	%r936, %r932;
	mov.u32 	%r1109, %r932;
$L__BB0_79:
	mul.wide.u32 	%rd21, %r1109, 4;
	add.s64 	%rd22, %rd1, %rd21;
	ld.local.u32 	%r366, [%rd22+4];
	shl.b32 	%r367, %r1109, 5;
	mov.b32 	%r1115, 0;
$L__BB0_80:
	.pragma "nounroll";
	shr.u32 	%r792, %r366, %r1115;
	and.b32  	%r793, %r792, 1;
	setp.eq.b32 	%p44, %r793, 1;
	not.pred 	%p45, %p44;
	add.s32 	%r794, %r367, %r1115;
	mul.lo.s32 	%r795, %r794, 5;
	mul.wide.u32 	%rd23, %r795, 4;
	add.s64 	%rd8, %rd5, %rd23;
	@%p45 bra 	$L__BB0_82;
	ld.global.u32 	%r796, [%rd8];
	xor.b32  	%r936, %r936, %r796;
	ld.global.u32 	%r797, [%rd8+4];
	xor.b32  	%r1119, %r1119, %r797;
	ld.global.u32 	%r798, [%rd8+8];
	xor.b32  	%r1118, %r1118, %r798;
	ld.global.u32 	%r799, [%rd8+12];
	xor.b32  	%r1117, %r1117, %r799;
	ld.global.u32 	%r800, [%rd8+16];
	xor.b32  	%r932, %r932, %r800;
$L__BB0_82:
	and.b32  	%r802, %r792, 2;
	setp.eq.s32 	%p46, %r802, 0;
	@%p46 bra 	$L__BB0_84;
	ld.global.u32 	%r803, [%rd8+20];
	xor.b32  	%r936, %r936, %r803;
	ld.global.u32 	%r804, [%rd8+24];
	xor.b32  	%r1119, %r1119, %r804;
	ld.global.u32 	%r805, [%rd8+28];
	xor.b32  	%r1118, %r1118, %r805;
	ld.global.u32 	%r806, [%rd8+32];
	xor.b32  	%r1117, %r1117, %r806;
	ld.global.u32 	%r807, [%rd8+36];
	xor.b32  	%r932, %r932, %r807;
$L__BB0_84:
	and.b32  	%r809, %r792, 4;
	setp.eq.s32 	%p47, %r809, 0;
	@%p47 bra 	$L__BB0_86;
	ld.global.u32 	%r810, [%rd8+40];
	xor.b32  	%r936, %r936, %r810;
	ld.global.u32 	%r811, [%rd8+44];
	xor.b32  	%r1119, %r1119, %r811;
	ld.global.u32 	%r812, [%rd8+48];
	xor.b32  	%r1118, %r1118, %r812;
	ld.global.u32 	%r813, [%rd8+52];
	xor.b32  	%r1117, %r1117, %r813;
	ld.global.u32 	%r814, [%rd8+56];
	xor.b32  	%r932, %r932, %r814;
$L__BB0_86:
	and.b32  	%r816, %r792, 8;
	setp.eq.s32 	%p48, %r816, 0;
	@%p48 bra 	$L__BB0_88;
	ld.global.u32 	%r817, [%rd8+60];
	xor.b32  	%r936, %r936, %r817;
	ld.global.u32 	%r818, [%rd8+64];
	xor.b32  	%r1119, %r1119, %r818;
	ld.global.u32 	%r819, [%rd8+68];
	xor.b32  	%r1118, %r1118, %r819;
	ld.global.u32 	%r820, [%rd8+72];
	xor.b32  	%r1117, %r1117, %r820;
	ld.global.u32 	%r821, [%rd8+76];
	xor.b32  	%r932, %r932, %r821;
$L__BB0_88:
	and.b32  	%r823, %r792, 16;
	setp.eq.s32 	%p49, %r823, 0;
	@%p49 bra 	$L__BB0_90;
	ld.global.u32 	%r824, [%rd8+80];
	xor.b32  	%r936, %r936, %r824;
	ld.global.u32 	%r825, [%rd8+84];
	xor.b32  	%r1119, %r1119, %r825;
	ld.global.u32 	%r826, [%rd8+88];
	xor.b32  	%r1118, %r1118, %r826;
	ld.global.u32 	%r827, [%rd8+92];
	xor.b32  	%r1117, %r1117, %r827;
	ld.global.u32 	%r828, [%rd8+96];
	xor.b32  	%r932, %r932, %r828;
$L__BB0_90:
	and.b32  	%r830, %r792, 32;
	setp.eq.s32 	%p50, %r830, 0;
	@%p50 bra 	$L__BB0_92;
	ld.global.u32 	%r831, [%rd8+100];
	xor.b32  	%r936, %r936, %r831;
	ld.global.u32 	%r832, [%rd8+104];
	xor.b32  	%r1119, %r1119, %r832;
	ld.global.u32 	%r833, [%rd8+108];
	xor.b32  	%r1118, %r1118, %r833;
	ld.global.u32 	%r834, [%rd8+112];
	xor.b32  	%r1117, %r1117, %r834;
	ld.global.u32 	%r835, [%rd8+116];
	xor.b32  	%r932, %r932, %r835;
$L__BB0_92:
	and.b32  	%r837, %r792, 64;
	setp.eq.s32 	%p51, %r837, 0;
	@%p51 bra 	$L__BB0_94;
	ld.global.u32 	%r838, [%rd8+120];
	xor.b32  	%r936, %r936, %r838;
	ld.global.u32 	%r839, [%rd8+124];
	xor.b32  	%r1119, %r1119, %r839;
	ld.global.u32 	%r840, [%rd8+128];
	xor.b32  	%r1118, %r1118, %r840;
	ld.global.u32 	%r841, [%rd8+132];
	xor.b32  	%r1117, %r1117, %r841;
	ld.global.u32 	%r842, [%rd8+136];
	xor.b32  	%r932, %r932, %r842;
$L__BB0_94:
	and.b32  	%r844, %r792, 128;
	setp.eq.s32 	%p52, %r844, 0;
	@%p52 bra 	$L__BB0_96;
	ld.global.u32 	%r845, [%rd8+140];
	xor.b32  	%r936, %r936, %r845;
	ld.global.u32 	%r846, [%rd8+144];
	xor.b32  	%r1119, %r1119, %r846;
	ld.global.u32 	%r847, [%rd8+148];
	xor.b32  	%r1118, %r1118, %r847;
	ld.global.u32 	%r848, [%rd8+152];
	xor.b32  	%r1117, %r1117, %r848;
	ld.global.u32 	%r849, [%rd8+156];
	xor.b32  	%r932, %r932, %r849;
$L__BB0_96:
	and.b32  	%r851, %r792, 256;
	setp.eq.s32 	%p53, %r851, 0;
	@%p53 bra 	$L__BB0_98;
	ld.global.u32 	%r852, [%rd8+160];
	xor.b32  	%r936, %r936, %r852;
	ld.global.u32 	%r853, [%rd8+164];
	xor.b32  	%r1119, %r1119, %r853;
	ld.global.u32 	%r854, [%rd8+168];
	xor.b32  	%r1118, %r1118, %r854;
	ld.global.u32 	%r855, [%rd8+172];
	xor.b32  	%r1117, %r1117, %r855;
	ld.global.u32 	%r856, [%rd8+176];
	xor.b32  	%r932, %r932, %r856;
$L__BB0_98:
	and.b32  	%r858, %r792, 512;
	setp.eq.s32 	%p54, %r858, 0;
	@%p54 bra 	$L__BB0_100;
	ld.global.u32 	%r859, [%rd8+180];
	xor.b32  	%r936, %r936, %r859;
	ld.global.u32 	%r860, [%rd8+184];
	xor.b32  	%r1119, %r1119, %r860;
	ld.global.u32 	%r861, [%rd8+188];
	xor.b32  	%r1118, %r1118, %r861;
	ld.global.u32 	%r862, [%rd8+192];
	xor.b32  	%r1117, %r1117, %r862;
	ld.global.u32 	%r863, [%rd8+196];
	xor.b32  	%r932, %r932, %r863;
$L__BB0_100:
	and.b32  	%r865, %r792, 1024;
	setp.eq.s32 	%p55, %r865, 0;
	@%p55 bra 	$L__BB0_102;
	ld.global.u32 	%r866, [%rd8+200];
	xor.b32  	%r936, %r936, %r866;
	ld.global.u32 	%r867, [%rd8+204];
	xor.b32  	%r1119, %r1119, %r867;
	ld.global.u32 	%r868, [%rd8+208];
	xor.b32  	%r1118, %r1118, %r868;
	ld.global.u32 	%r869, [%rd8+212];
	xor.b32  	%r1117, %r1117, %r869;
	ld.global.u32 	%r870, [%rd8+216];
	xor.b32  	%r932, %r932, %r870;
$L__BB0_102:
	and.b32  	%r872, %r792, 2048;
	setp.eq.s32 	%p56, %r872, 0;
	@%p56 bra 	$L__BB0_104;
	ld.global.u32 	%r873, [%rd8+220];
	xor.b32  	%r936, %r936, %r873;
	ld.global.u32 	%r874, [%rd8+224];
	xor.b32  	%r1119, %r1119, %r874;
	ld.global.u32 	%r875, [%rd8+228];
	xor.b32  	%r1118, %r1118, %r875;
	ld.global.u32 	%r876, [%rd8+232];
	xor.b32  	%r1117, %r1117, %r876;
	ld.global.u32 	%r877, [%rd8+236];
	xor.b32  	%r932, %r932, %r877;
$L__BB0_104:
	and.b32  	%r879, %r792, 4096;
	setp.eq.s32 	%p57, %r879, 0;
	@%p57 bra 	$L__BB0_106;
	ld.global.u32 	%r880, [%rd8+240];
	xor.b32  	%r936, %r936, %r880;
	ld.global.u32 	%r881, [%rd8+244];
	xor.b32  	%r1119, %r1119, %r881;
	ld.global.u32 	%r882, [%rd8+248];
	xor.b32  	%r1118, %r1118, %r882;
	ld.global.u32 	%r883, [%rd8+252];
	xor.b32  	%r1117, %r1117, %r883;
	ld.global.u32 	%r884, [%rd8+256];
	xor.b32  	%r932, %r932, %r884;
$L__BB0_106:
	and.b32  	%r886, %r792, 8192;
	setp.eq.s32 	%p58, %r886, 0;
	@%p58 bra 	$L__BB0_108;
	ld.global.u32 	%r887, [%rd8+260];
	xor.b32  	%r936, %r936, %r887;
	ld.global.u32 	%r888, [%rd8+264];
	xor.b32  	%r1119, %r1119, %r888;
	ld.global.u32 	%r889, [%rd8+268];
	xor.b32  	%r1118, %r1118, %r889;
	ld.global.u32 	%r890, [%rd8+272];
	xor.b32  	%r1117, %r1117, %r890;
	ld.global.u32 	%r891, [%rd8+276];
	xor.b32  	%r932, %r932, %r891;
$L__BB0_108:
	and.b32  	%r893, %r792, 16384;
	setp.eq.s32 	%p59, %r893, 0;
	@%p59 bra 	$L__BB0_110;
	ld.global.u32 	%r894, [%rd8+280];
	xor.b32  	%r936, %r936, %r894;
	ld.global.u32 	%r895, [%rd8+284];
	xor.b32  	%r1119, %r1119, %r895;
	ld.global.u32 	%r896, [%rd8+288];
	xor.b32  	%r1118, %r1118, %r896;
	ld.global.u32 	%r897, [%rd8+292];
	xor.b32  	%r1117, %r1117, %r897;
	ld.global.u32 	%r898, [%rd8+296];
	xor.b32  	%r932, %r932, %r898;
$L__BB0_110:
	and.b32  	%r900, %r792, 32768;
	setp.eq.s32 	%p60, %r900, 0;
	@%p60 bra 	$L__BB0_112;
	ld.global.u32 	%r901, [%rd8+300];
	xor.b32  	%r936, %r936, %r901;
	ld.global.u32 	%r902, [%rd8+304];
	xor.b32  	%r1119, %r1119, %r902;
	ld.global.u32 	%r903, [%rd8+308];
	xor.b32  	%r1118, %r1118, %r903;
	ld.global.u32 	%r904, [%rd8+312];
	xor.b32  	%r1117, %r1117, %r904;
	ld.global.u32 	%r905, [%rd8+316];
	xor.b32  	%r932, %r932, %r905;
$L__BB0_112:
	add.s32 	%r1115, %r1115, 16;
	setp.ne.s32 	%p61, %r1115, 32;
	@%p61 bra 	$L__BB0_80;
	mad.lo.s32 	%r906, %r1109, -31, %r367;
	add.s32 	%r1109, %r906, 1;
	setp.ne.s32 	%p62, %r1109, 5;
	@%p62 bra 	$L__BB0_79;
	st.local.u32 	[%rd1+4], %r936;
	st.local.v2.u32 	[%rd1+8], {%r1119, %r1118};
	st.local.v2.u32 	[%rd1+16], {%r1117, %r932};
$L__BB0_115:
	shr.u64 	%rd27, %rd3, 2;
	add.s32 	%r919, %r919, 1;
	setp.gt.u64 	%p63, %rd3, 3;
	@%p63 bra 	$L__BB0_3;
$L__BB0_116:
	shr.u32 	%r907, %r936, 2;
	xor.b32  	%r908, %r907, %r936;
	shl.b32 	%r909, %r932, 4;
	shl.b32 	%r910, %r908, 1;
	xor.b32  	%r911, %r910, %r909;
	xor.b32  	%r912, %r911, %r908;
	xor.b32  	%r913, %r912, %r932;
	add.s32 	%r914, %r2, %r913;
	add.s32 	%r915, %r914, 362437;
	rem.u32 	%r916, %r915, %r541;
	cvta.to.global.u64 	%rd24, %rd10;
	shl.b64 	%rd25, %rd2, 2;
	add.s64 	%rd26, %rd24, %rd25;
	st.global.u32 	[%rd26], %r916;
$L__BB0_117:
	ret;

}
	// .globl	_Z15coalescedAccessPfS_
.visible .entry _Z15coalescedAccessPfS_(
	.param .u64 .ptr .align 1 _Z15coalescedAccessPfS__param_0,
	.param .u64 .ptr .align 1 _Z15coalescedAccessPfS__param_1
)
{
	.reg .pred 	%p<2>;
	.reg .b32 	%r<5>;
	.reg .b32 	%f<2>;
	.reg .b64 	%rd<8>;

	ld.param.u64 	%rd1, [_Z15coalescedAccessPfS__param_0];
	ld.param.u64 	%rd2, [_Z15coalescedAccessPfS__param_1];
	mov.u32 	%r2, %tid.x;
	mov.u32 	%r3, %ctaid.x;
	mov.u32 	%r4, %ntid.x;
	mad.lo.s32 	%r1, %r3, %r4, %r2;
	setp.gt.s32 	%p1, %r1, 1048575;
	@%p1 bra 	$L__BB1_2;
	cvta.to.global.u64 	%rd3, %rd1;
	cvta.to.global.u64 	%rd4, %rd2;
	mul.wide.s32 	%rd5, %r1, 4;
	add.s64 	%rd6, %rd3, %rd5;
	ld.global.f32 	%f1, [%rd6];
	add.s64 	%rd7, %rd4, %rd5;
	st.global.f32 	[%rd7], %f1;
$L__BB1_2:
	ret;

}
	// .globl	_Z18nonCoalescedAccessPfS_Pi
.visible .entry _Z18nonCoalescedAccessPfS_Pi(
	.param .u64 .ptr .align 1 _Z18nonCoalescedAccessPfS_Pi_param_0,
	.param .u64 .ptr .align 1 _Z18nonCoalescedAccessPfS_Pi_param_1,
	.param .u64 .ptr .align 1 _Z18nonCoalescedAccessPfS_Pi_param_2
)
{
	.reg .pred 	%p<2>;
	.reg .b32 	%r<6>;
	.reg .b32 	%f<2>;
	.reg .b64 	%rd<12>;

	ld.param.u64 	%rd1, [_Z18nonCoalescedAccessPfS_Pi_param_0];
	ld.param.u64 	%rd2, [_Z18nonCoalescedAccessPfS_Pi_param_1];
	ld.param.u64 	%rd3, [_Z18nonCoalescedAccessPfS_Pi_param_2];
	mov.u32 	%r2, %tid.x;
	mov.u32 	%r3, %ctaid.x;
	mov.u32 	%r4, %ntid.x;
	mad.lo.s32 	%r1, %r3, %r4, %r2;
	setp.gt.s32 	%p1, %r1, 1048575;
	@%p1 bra 	$L__BB2_2;
	cvta.to.global.u64 	%rd4, %rd3;
	cvta.to.global.u64 	%rd5, %rd1;
	cvta.to.global.u64 	%rd6, %rd2;
	mul.wide.s32 	%rd7, %r1, 4;
	add.s64 	%rd8, %rd4, %rd7;
	ld.global.u32 	%r5, [%rd8];
	mul.wide.s32 	%rd9, %r5, 4;
	add.s64 	%rd10, %rd5, %rd9;
	ld.global.f32 	%f1, [%rd10];
	add.s64 	%rd11, %rd6, %rd7;
	st.global.f32 	[%rd11], %f1;
$L__BB2_2:
	ret;

}


// ===== COMPILED SASS (sm_100) =====

	.target	sm_100

	.elftype	@"ET_EXEC"


//--------------------- .note.nv.tkinfo           --------------------------
	.section	.note.nv.tkinfo,"",@"SHT_NOTE"
	.sectionflags	@"SHF_NOTE_NV_TKINFO"
	.tkinfo
        /*0018*/ 	.word	0x00000002
        /*0030*/ 	.string	""
        /*0030*/ 	.string	"ptxas"
        /*0030*/ 	.string	"Cuda compilation tools, release 13.0, V13.0.88"
        /*0030*/ 	.string	"Build cuda_13.0.r13.0/compiler.36424714_0"
        /*0030*/ 	.string	"-arch sm_100 -m 64 "



//--------------------- .note.nv.cuinfo           --------------------------
	.section	.note.nv.cuinfo,"",@"SHT_NOTE"
	.sectionflags	@"SHF_NOTE_NV_CUINFO"
        /*0018*/ 	.short	0x0002
        /*001a*/ 	.short	0x0064
        /*001c*/ 	.short	0x0082
	.zero		2


//--------------------- .nv.info                  --------------------------
	.section	.nv.info,"",@"SHT_CUDA_INFO"
	.align	4


	//----- nvinfo : EIATTR_REGCOUNT
	.align		4
        /*0000*/ 	.byte	0x04, 0x2f
        /*0002*/ 	.short	(.L_10 - .L_9)
	.align		4
.L_9:
        /*0004*/ 	.word	index@(_Z17initRandomIndicesPiim)
        /*0008*/ 	.word	0x0000001f


	//----- nvinfo : EIATTR_FRAME_SIZE
	.align		4
.L_10:
        /*000c*/ 	.byte	0x04, 0x11
        /*000e*/ 	.short	(.L_12 - .L_11)
	.align		4
.L_11:
        /*0010*/ 	.word	index@(_Z17initRandomIndicesPiim)
        /*0014*/ 	.word	0x00000030


	//----- nvinfo : EIATTR_REGCOUNT
	.align		4
.L_12:
        /*0018*/ 	.byte	0x04, 0x2f
        /*001a*/ 	.short	(.L_14 - .L_13)
	.align		4
.L_13:
        /*001c*/ 	.word	index@(_Z15coalescedAccessPfS_)
        /*0020*/ 	.word	0x0000000a


	//----- nvinfo : EIATTR_FRAME_SIZE
	.align		4
.L_14:
        /*0024*/ 	.byte	0x04, 0x11
        /*0026*/ 	.short	(.L_16 - .L_15)
	.align		4
.L_15:
        /*0028*/ 	.word	index@(_Z15coalescedAccessPfS_)
        /*002c*/ 	.word	0x00000000


	//----- nvinfo : EIATTR_REGCOUNT
	.align		4
.L_16:
        /*0030*/ 	.byte	0x04, 0x2f
        /*0032*/ 	.short	(.L_18 - .L_17)
	.align		4
.L_17:
        /*0034*/ 	.word	index@(_Z18nonCoalescedAccessPfS_Pi)
        /*0038*/ 	.word	0x0000000c


	//----- nvinfo : EIATTR_FRAME_SIZE
	.align		4
.L_18:
        /*003c*/ 	.byte	0x04, 0x11
        /*003e*/ 	.short	(.L_20 - .L_19)
	.align		4
.L_19:
        /*0040*/ 	.word	index@(_Z18nonCoalescedAccessPfS_Pi)
        /*0044*/ 	.word	0x00000000


	//----- nvinfo : EIATTR_MIN_STACK_SIZE
	.align		4
.L_20:
        /*0048*/ 	.byte	0x04, 0x12
        /*004a*/ 	.short	(.L_22 - .L_21)
	.align		4
.L_21:
        /*004c*/ 	.word	index@(_Z18nonCoalescedAccessPfS_Pi)
        /*0050*/ 	.word	0x00000000


	//----- nvinfo : EIATTR_MIN_STACK_SIZE
	.align		4
.L_22:
        /*0054*/ 	.byte	0x04, 0x12
        /*0056*/ 	.short	(.L_24 - .L_23)
	.align		4
.L_23:
        /*0058*/ 	.word	index@(_Z15coalescedAccessPfS_)
        /*005c*/ 	.word	0x00000000


	//----- nvinfo : EIATTR_MIN_STACK_SIZE
	.align		4
.L_24:
        /*0060*/ 	.byte	0x04, 0x12
        /*0062*/ 	.short	(.L_26 - .L_25)
	.align		4
.L_25:
        /*0064*/ 	.word	index@(_Z17initRandomIndicesPiim)
        /*0068*/ 	.word	0x00000030
.L_26:


//--------------------- .nv.compat                --------------------------
	.section	.nv.compat,"",@"SHT_CUDA_COMPAT_INFO"
	.align	4
        /*0000*/ 	.byte	0x02, 0x09, 0x00, 0x00, 0x02, 0x02, 0x01, 0x00, 0x02, 0x05, 0x05, 0x00, 0x03, 0x07, 0x01, 0x01
        /*0010*/ 	.byte	0x02, 0x03, 0x00, 0x00, 0x02, 0x06, 0x01, 0x00, 0x04, 0x0b, 0x08, 0x00, 0x09, 0x00, 0x00, 0x00
        /*0020*/ 	.byte	0x00, 0x00, 0x00, 0x00


//--------------------- .nv.info._Z18nonCoalescedAccessPfS_Pi --------------------------
	.section	.nv.info._Z18nonCoalescedAccessPfS_Pi,"",@"SHT_CUDA_INFO"
	.sectionflags	@""
	.align	4


	//----- nvinfo : EIATTR_CUDA_API_VERSION
	.align		4
        /*0000*/ 	.byte	0x04, 0x37
        /*0002*/ 	.short	(.L_28 - .L_27)
.L_27:
        /*0004*/ 	.word	0x00000082


	//----- nvinfo : EIATTR_KPARAM_INFO
	.align		4
.L_28:
        /*0008*/ 	.byte	0x04, 0x17
        /*000a*/ 	.short	(.L_30 - .L_29)
.L_29:
        /*000c*/ 	.word	0x00000000
        /*0010*/ 	.short	0x0002
        /*0012*/ 	.short	0x0010
        /*0014*/ 	.byte	0x00, 0xf5, 0x21, 0x00


	//----- nvinfo : EIATTR_KPARAM_INFO
	.align		4
.L_30:
        /*0018*/ 	.byte	0x04, 0x17
        /*001a*/ 	.short	(.L_32 - .L_31)
.L_31:
        /*001c*/ 	.word	0x00000000
        /*0020*/ 	.short	0x0001
        /*0022*/ 	.short	0x0008
        /*0024*/ 	.byte	0x00, 0xf5, 0x21, 0x00


	//----- nvinfo : EIATTR_KPARAM_INFO
	.align		4
.L_32:
        /*0028*/ 	.byte	0x04, 0x17
        /*002a*/ 	.short	(.L_34 - .L_33)
.L_33:
        /*002c*/ 	.word	0x00000000
        /*0030*/ 	.short	0x0000
        /*0032*/ 	.short	0x0000
        /*0034*/ 	.byte	0x00, 0xf5, 0x21, 0x00


	//----- nvinfo : EIATTR_SPARSE_MMA_MASK
	.align		4
.L_34:
        /*0038*/ 	.byte	0x03, 0x50
        /*003a*/ 	.short	0x0000


	//----- nvinfo : EIATTR_MAXREG_COUNT
	.align		4
        /*003c*/ 	.byte	0x03, 0x1b
        /*003e*/ 	.short	0x00ff


	//----- nvinfo : EIATTR_MERCURY_ISA_VERSION
	.align		4
        /*0040*/ 	.byte	0x03, 0x5f
        /*0042*/ 	.short	0x0101


	//----- nvinfo : EIATTR_VRC_CTA_INIT_COUNT
	.align		4
        /*0044*/ 	.byte	0x02, 0x4a
	.zero		1
	.zero		1


	//----- nvinfo : EIATTR_EXIT_INSTR_OFFSETS
	.align		4
        /*0048*/ 	.byte	0x04, 0x1c
        /*004a*/ 	.short	(.L_36 - .L_35)


	//   ....[0]....
.L_35:
        /*004c*/ 	.word	0x00000060


	//   ....[1]....
        /*0050*/ 	.word	0x00000110


	//----- nvinfo : EIATTR_CBANK_PARAM_SIZE
	.align		4
.L_36:
        /*0054*/ 	.byte	0x03, 0x19
        /*0056*/ 	.short	0x0018


	//----- nvinfo : EIATTR_PARAM_CBANK
	.align		4
        /*0058*/ 	.byte	0x04, 0x0a
        /*005a*/ 	.short	(.L_38 - .L_37)
	.align		4
.L_37:
        /*005c*/ 	.word	index@(.nv.constant0._Z18nonCoalescedAccessPfS_Pi)
        /*0060*/ 	.short	0x0380
        /*0062*/ 	.short	0x0018


	//----- nvinfo : EIATTR_SW_WAR
	.align		4
.L_38:
        /*0064*/ 	.byte	0x04, 0x36
        /*0066*/ 	.short	(.L_40 - .L_39)
.L_39:
        /*0068*/ 	.word	0x00000008
.L_40:


//--------------------- .nv.info._Z15coalescedAccessPfS_ --------------------------
	.section	.nv.info._Z15coalescedAccessPfS_,"",@"SHT_CUDA_INFO"
	.sectionflags	@""
	.align	4


	//----- nvinfo : EIATTR_CUDA_API_VERSION
	.align		4
        /*0000*/ 	.byte	0x04, 0x37
        /*0002*/ 	.short	(.L_42 - .L_41)
.L_41:
        /*0004*/ 	.word	0x00000082


	//----- nvinfo : EIATTR_KPARAM_INFO
	.align		4
.L_42:
        /*0008*/ 	.byte	0x04, 0x17
        /*000a*/ 	.short	(.L_44 - .L_43)
.L_43:
        /*000c*/ 	.word	0x00000000
        /*0010*/ 	.short	0x0001
        /*0012*/ 	.short	0x0008
        /*0014*/ 	.byte	0x00, 0xf5, 0x21, 0x00


	//----- nvinfo : EIATTR_KPARAM_INFO
	.align		4
.L_44:
        /*0018*/ 	.byte	0x04, 0x17
        /*001a*/ 	.short	(.L_46 - .L_45)
.L_45:
        /*001c*/ 	.word	0x00000000
        /*0020*/ 	.short	0x0000
        /*0022*/ 	.short	0x0000
        /*0024*/ 	.byte	0x00, 0xf5, 0x21, 0x00


	//----- nvinfo : EIATTR_SPARSE_MMA_MASK
	.align		4
.L_46:
        /*0028*/ 	.byte	0x03, 0x50
        /*002a*/ 	.short	0x0000


	//----- nvinfo : EIATTR_MAXREG_COUNT
	.align		4
        /*002c*/ 	.byte	0x03, 0x1b
        /*002e*/ 	.short	0x00ff


	//----- nvinfo : EIATTR_MERCURY_ISA_VERSION
	.align		4
        /*0030*/ 	.byte	0x03, 0x5f
        /*0032*/ 	.short	0x0101


	//----- nvinfo : EIATTR_VRC_CTA_INIT_COUNT
	.align		4
        /*0034*/ 	.byte	0x02, 0x4a
	.zero		1
	.zero		1


	//----- nvinfo : EIATTR_EXIT_INSTR_OFFSETS
	.align		4
        /*0038*/ 	.byte	0x04, 0x1c
        /*003a*/ 	.short	(.L_48 - .L_47)


	//   ....[0]....
.L_47:
        /*003c*/ 	.word	0x00000060


	//   ....[1]....
        /*0040*/ 	.word	0x000000e0


	//----- nvinfo : EIATTR_CBANK_PARAM_SIZE
	.align		4
.L_48:
        /*0044*/ 	.byte	0x03, 0x19
        /*0046*/ 	.short	0x0010


	//----- nvinfo : EIATTR_PARAM_CBANK
	.align		4
        /*0048*/ 	.byte	0x04, 0x0a
        /*004a*/ 	.short	(.L_50 - .L_49)
	.align		4
.L_49:
        /*004c*/ 	.word	index@(.nv.constant0._Z15coalescedAccessPfS_)
        /*0050*/ 	.short	0x0380
        /*0052*/ 	.short	0x0010


	//----- nvinfo : EIATTR_SW_WAR
	.align		4
.L_50:
        /*0054*/ 	.byte	0x04, 0x36
        /*0056*/ 	.short	(.L_52 - .L_51)
.L_51:
        /*0058*/ 	.word	0x00000008
.L_52:


//--------------------- .nv.info._Z17initRandomIndicesPiim --------------------------
	.section	.nv.info._Z17initRandomIndicesPiim,"",@"SHT_CUDA_INFO"
	.sectionflags	@""
	.align	4


	//----- nvinfo : EIATTR_CUDA_API_VERSION
	.align		4
        /*0000*/ 	.byte	0x04, 0x37
        /*0002*/ 	.short	(.L_54 - .L_53)
.L_53:
        /*0004*/ 	.word	0x00000082


	//----- nvinfo : EIATTR_KPARAM_INFO
	.align		4
.L_54:
        /*0008*/ 	.byte	0x04, 0x17
        /*000a*/ 	.short	(.L_56 - .L_55)
.L_55:
        /*000c*/ 	.word	0x00000000
        /*0010*/ 	.short	0x0002
        /*0012*/ 	.short	0x0010
        /*0014*/ 	.byte	0x00, 0xf0, 0x21, 0x00


	//----- nvinfo : EIATTR_KPARAM_INFO
	.align		4
.L_56:
        /*0018*/ 	.byte	0x04, 0x17
        /*001a*/ 	.short	(.L_58 - .L_57)
.L_57:
        /*001c*/ 	.word	0x00000000
        /*0020*/ 	.short	0x0001
        /*0022*/ 	.short	0x0008
        /*0024*/ 	.byte	0x00, 0xf0, 0x11, 0x00


	//----- nvinfo : EIATTR_KPARAM_INFO
	.align		4
.L_58:
        /*0028*/ 	.byte	0x04, 0x17
        /*002a*/ 	.short	(.L_60 - .L_59)
.L_59:
        /*002c*/ 	.word	0x00000000
        /*0030*/ 	.short	0x0000
        /*0032*/ 	.short	0x0000
        /*0034*/ 	.byte	0x00, 0xf5, 0x21, 0x00


	//----- nvinfo : EIATTR_SPARSE_MMA_MASK
	.align		4
.L_60:
        /*0038*/ 	.byte	0x03, 0x50
        /*003a*/ 	.short	0x0000


	//----- nvinfo : EIATTR_MAXREG_COUNT
	.align		4
        /*003c*/ 	.byte	0x03, 0x1b
        /*003e*/ 	.short	0x00ff


	//----- nvinfo : EIATTR_MERCURY_ISA_VERSION
	.align		4
        /*0040*/ 	.byte	0x03, 0x5f
        /*0042*/ 	.short	0x0101


	//----- nvinfo : EIATTR_VRC_CTA_INIT_COUNT
	.align		4
        /*0044*/ 	.byte	0x02, 0x4a
	.zero		1
	.zero		1


	//----- nvinfo : EIATTR_EXIT_INSTR_OFFSETS
	.align		4
        /*0048*/ 	.byte	0x04, 0x1c
        /*004a*/ 	.short	(.L_62 - .L_61)


	//   ....[0]....
.L_61:
        /*004c*/ 	.word	0x00000080


	//   ....[1]....
        /*0050*/ 	.word	0x000028f0


	//----- nvinfo : EIATTR_CRS_STACK_SIZE
	.align		4
.L_62:
        /*0054*/ 	.byte	0x04, 0x1e
        /*0056*/ 	.short	(.L_64 - .L_63)
.L_63:
        /*0058*/ 	.word	0x00000000


	//----- nvinfo : EIATTR_CBANK_PARAM_SIZE
	.align		4
.L_64:
        /*005c*/ 	.byte	0x03, 0x19
        /*005e*/ 	.short	0x0018


	//----- nvinfo : EIATTR_PARAM_CBANK
	.align		4
        /*0060*/ 	.byte	0x04, 0x0a
        /*0062*/ 	.short	(.L_66 - .L_65)
	.align		4
.L_65:
        /*0064*/ 	.word	index@(.nv.constant0._Z17initRandomIndicesPiim)
        /*0068*/ 	.short	0x0380
        /*006a*/ 	.short	0x0018


	//----- nvinfo : EIATTR_SW_WAR
	.align		4
.L_66:
        /*006c*/ 	.byte	0x04, 0x36
        /*006e*/ 	.short	(.L_68 - .L_67)
.L_67:
        /*0070*/ 	.word	0x00000008
.L_68:


//--------------------- .nv.callgraph             --------------------------
	.section	.nv.callgraph,"",@"SHT_CUDA_CALLGRAPH"
	.align	4
	.sectionentsize	8
	.align		4
        /*0000*/ 	.word	0x00000000
	.align		4
        /*0004*/ 	.word	0xffffffff
	.align		4
        /*0008*/ 	.word	0x00000000
	.align		4
        /*000c*/ 	.word	0xfffffffe
	.align		4
        /*0010*/ 	.word	0x00000000
	.align		4
        /*0014*/ 	.word	0xfffffffd
	.align		4
        /*0018*/ 	.word	0x00000000
	.align		4
        /*001c*/ 	.word	0xfffffffc


//--------------------- .nv.constant4             --------------------------
	.section	.nv.constant4,"a",@progbits
	.align	8
	.align		8
.nv.constant4:
        /*0000*/ 	.dword	precalc_xorwow_matrix
	.align		8
        /*0008*/ 	.dword	precalc_xorwow_offset_matrix
	.align		8
        /*0010*/ 	.dword	mrg32k3aM1
	.align		8
        /*0018*/ 	.dword	mrg32k3aM2
	.align		8
        /*0020*/ 	.dword	mrg32k3aM1SubSeq
	.align		8
        /*0028*/ 	.dword	mrg32k3aM2SubSeq
	.align		8
        /*0030*/ 	.dword	mrg32k3aM1Seq
	.align		8
        /*0038*/ 	.dword	mrg32k3aM2Seq


//--------------------- .nv.constant3             --------------------------
	.section	.nv.constant3,"a",@progbits
	.align	8
.nv.constant3:
	.type		__cr_lgamma_table,@object
	.size		__cr_lgamma_table,(.L_8 - __cr_lgamma_table)
__cr_lgamma_table:
        /*0000*/ 	.byte	0x00, 0x00, 0x00, 0x00, 0x00, 0x00, 0x00, 0x00, 0x00, 0x00, 0x00, 0x00, 0x00, 0x00, 0x00, 0x00
        /*0010*/ 	.byte	0xef, 0x39, 0xfa, 0xfe, 0x42, 0x2e, 0xe6, 0x3f, 0x02, 0x20, 0x2a, 0xfa, 0x0b, 0xab, 0xfc, 0x3f
        /*0020*/ 	.byte	0xf9, 0x2c, 0x92, 0x7c, 0xa7, 0x6c, 0x09, 0x40, 0xc9, 0x79, 0x44, 0x3c, 0x64, 0x26, 0x13, 0x40
        /*0030*/ 	.byte	0xca, 0x01, 0xcf, 0x3a, 0x27, 0x51, 0x1a, 0x40, 0x30, 0xcc, 0x2d, 0xf3, 0xe1, 0x0c, 0x21, 0x40
        /*0040*/ 	.byte	0x0d, 0xb7, 0xfc, 0x82, 0x8e, 0x35, 0x25, 0x40
.L_8:


//--------------------- .text._Z18nonCoalescedAccessPfS_Pi --------------------------
	.section	.text._Z18nonCoalescedAccessPfS_Pi,"ax",@progbits
	.align	128
        .global         _Z18nonCoalescedAccessPfS_Pi
        .type           _Z18nonCoalescedAccessPfS_Pi,@function
        .size           _Z18nonCoalescedAccessPfS_Pi,(.L_x_14 - _Z18nonCoalescedAccessPfS_Pi)
        .other          _Z18nonCoalescedAccessPfS_Pi,@"STO_CUDA_ENTRY STV_DEFAULT"
_Z18nonCoalescedAccessPfS_Pi:
.text._Z18nonCoalescedAccessPfS_Pi:
[----:B------:R-:W-:Y:S01]  /*0000*/  LDC R1, c[0x0][0x37c] ;  /* 0x0000df00ff017b82 */ /* 0x000fe20000000800 */
[----:B------:R-:W0:Y:S07]  /*0010*/  S2R R9, SR_TID.X ;  /* 0x0000000000097919 */ /* 0x000e2e0000002100 */
[----:B------:R-:W0:Y:S08]  /*0020*/  S2UR UR4, SR_CTAID.X ;  /* 0x00000000000479c3 */ /* 0x000e300000002500 */
[----:B------:R-:W0:Y:S02]  /*0030*/  LDC R0, c[0x0][0x360] ;  /* 0x0000d800ff007b82 */ /* 0x000e240000000800 */
[----:B0-----:R-:W-:-:S05]  /*0040*/  IMAD R9, R0, UR4, R9 ;  /* 0x0000000400097c24 */ /* 0x001fca000f8e0209 */
[----:B------:R-:W-:-:S13]  /*0050*/  ISETP.GT.AND P0, PT, R9, 0xfffff, PT ;  /* 0x000fffff0900780c */ /* 0x000fda0003f04270 */
[----:B------:R-:W-:Y:S05]  /*0060*/  @P0 EXIT ;  /* 0x000000000000094d */ /* 0x000fea0003800000 */
[----:B------:R-:W0:Y:S01]  /*0070*/  LDC.64 R2, c[0x0][0x390] ;  /* 0x0000e400ff027b82 */ /* 0x000e220000000a00 */
[----:B------:R-:W1:Y:S07]  /*0080*/  LDCU.64 UR4, c[0x0][0x358] ;  /* 0x00006b00ff0477ac */ /* 0x000e6e0008000a00 */
[----:B------:R-:W2:Y:S08]  /*0090*/  LDC.64 R4, c[0x0][0x380] ;  /* 0x0000e000ff047b82 */ /* 0x000eb00000000a00 */
[----:B------:R-:W3:Y:S01]  /*00a0*/  LDC.64 R6, c[0x0][0x388] ;  /* 0x0000e200ff067b82 */ /* 0x000ee20000000a00 */
[----:B0-----:R-:W-:-:S06]  /*00b0*/  IMAD.WIDE R2, R9, 0x4, R2 ;  /* 0x0000000409027825 */ /* 0x001fcc00078e0202 */
[----:B-1----:R-:W2:Y:S02]  /*00c0*/  LDG.E R3, desc[UR4][R2.64] ;  /* 0x0000000402037981 */ /* 0x002ea4000c1e1900 */
[----:B--2---:R-:W-:-:S06]  /*00d0*/  IMAD.WIDE R4, R3, 0x4, R4 ;  /* 0x0000000403047825 */ /* 0x004fcc00078e0204 */
[----:B------:R-:W2:Y:S01]  /*00e0*/  LDG.E R5, desc[UR4][R4.64] ;  /* 0x0000000404057981 */ /* 0x000ea2000c1e1900 */
[----:B---3--:R-:W-:-:S05]  /*00f0*/  IMAD.WIDE R6, R9, 0x4, R6 ;  /* 0x0000000409067825 */ /* 0x008fca00078e0206 */
[----:B--2---:R-:W-:Y:S01]  /*0100*/  STG.E desc[UR4][R6.64], R5 ;  /* 0x0000000506007986 */ /* 0x004fe2000c101904 */
[----:B------:R-:W-:Y:S05]  /*0110*/  EXIT ;  /* 0x000000000000794d */ /* 0x000fea0003800000 */
.L_x_0:
[----:B------:R-:W-:-:S00]  /*0120*/  BRA `(.L_x_0) ;  /* 0xfffffffc00fc7947 */ /* 0x000fc0000383ffff */
[----:B------:R-:W-:-:S00]  /*0130*/  NOP ;  /* 0x0000000000007918 */ /* 0x000fc00000000000 */
        /* <DEDUP_REMOVED lines=12> */
.L_x_14:


//--------------------- .text._Z15coalescedAccessPfS_ --------------------------
	.section	.text._Z15coalescedAccessPfS_,"ax",@progbits
	.align	128
        .global         _Z15coalescedAccessPfS_
        .type           _Z15coalescedAccessPfS_,@function
        .size           _Z15coalescedAccessPfS_,(.L_x_15 - _Z15coalescedAccessPfS_)
        .other          _Z15coalescedAccessPfS_,@"STO_CUDA_ENTRY STV_DEFAULT"
_Z15coalescedAccessPfS_:
.text._Z15coalescedAccessPfS_:
        /* <DEDUP_REMOVED lines=9> */
[----:B------:R-:W2:Y:S01]  /*0090*/  LDC.64 R4, c[0x0][0x388] ;  /* 0x0000e200ff047b82 */ /* 0x000ea20000000a00 */
[----:B0-----:R-:W-:-:S06]  /*00a0*/  IMAD.WIDE R2, R7, 0x4, R2 ;  /* 0x0000000407027825 */ /* 0x001fcc00078e0202 */
[----:B-1----:R-:W3:Y:S01]  /*00b0*/  LDG.E R3, desc[UR4][R2.64] ;  /* 0x0000000402037981 */ /* 0x002ee2000c1e1900 */
[----:B--2---:R-:W-:-:S05]  /*00c0*/  IMAD.WIDE R4, R7, 0x4, R4 ;  /* 0x0000000407047825 */ /* 0x004fca00078e0204 */
[----:B---3--:R-:W-:Y:S01]  /*00d0*/  STG.E desc[UR4][R4.64], R3 ;  /* 0x0000000304007986 */ /* 0x008fe2000c101904 */
[----:B------:R-:W-:Y:S05]  /*00e0*/  EXIT ;  /* 0x000000000000794d */ /* 0x000fea0003800000 */
.L_x_1:
        /* <DEDUP_REMOVED lines=9> */
.L_x_15:


//--------------------- .text._Z17initRandomIndicesPiim --------------------------
	.section	.text._Z17initRandomIndicesPiim,"ax",@progbits
	.align	128
        .global         _Z17initRandomIndicesPiim
        .type           _Z17initRandomIndicesPiim,@function
        .size           _Z17initRandomIndicesPiim,(.L_x_16 - _Z17initRandomIndicesPiim)
        .other          _Z17initRandomIndicesPiim,@"STO_CUDA_ENTRY STV_DEFAULT"
_Z17initRandomIndicesPiim:
.text._Z17initRandomIndicesPiim:
[----:B------:R-:W0:Y:S01]  /*0000*/  LDC R1, c[0x0][0x37c] ;  /* 0x0000df00ff017b82 */ /* 0x000e220000000800 */
[----:B------:R-:W1:Y:S07]  /*0010*/  S2R R3, SR_TID.X ;  /* 0x0000000000037919 */ /* 0x000e6e0000002100 */
[----:B------:R-:W1:Y:S01]  /*0020*/  S2UR UR4, SR_CTAID.X ;  /* 0x00000000000479c3 */ /* 0x000e620000002500 */
[----:B------:R-:W2:Y:S01]  /*0030*/  LDCU UR5, c[0x0][0x388] ;  /* 0x00007100ff0577ac */ /* 0x000ea20008000800 */
[----:B0-----:R-:W-:-:S06]  /*0040*/  VIADD R1, R1, 0xffffffd0 ;  /* 0xffffffd001017836 */ /* 0x001fcc0000000000 */
[----:B------:R-:W1:Y:S02]  /*0050*/  LDC R10, c[0x0][0x360] ;  /* 0x0000d800ff0a7b82 */ /* 0x000e640000000800 */
[----:B-1----:R-:W-:-:S05]  /*0060*/  IMAD R10, R10, UR4, R3 ;  /* 0x000000040a0a7c24 */ /* 0x002fca000f8e0203 */
[----:B--2---:R-:W-:-:S13]  /*0070*/  ISETP.GE.AND P0, PT, R10, UR5, PT ;  /* 0x000000050a007c0c */ /* 0x004fda000bf06270 */
[----:B------:R-:W-:Y:S05]  /*0080*/  @P0 EXIT ;  /* 0x000000000000094d */ /* 0x000fea0003800000 */
[----:B------:R-:W0:Y:S01]  /*0090*/  LDC.64 R2, c[0x0][0x390] ;  /* 0x0000e400ff027b82 */ /* 0x000e220000000a00 */
[----:B------:R-:W-:Y:S01]  /*00a0*/  ISETP.NE.AND P0, PT, R10, RZ, PT ;  /* 0x000000ff0a00720c */ /* 0x000fe20003f05270 */
[----:B------:R-:W1:Y:S01]  /*00b0*/  LDCU.64 UR6, c[0x0][0x358] ;  /* 0x00006b00ff0677ac */ /* 0x000e620008000a00 */
[----:B------:R-:W-:Y:S01]  /*00c0*/  BSSY.RECONVERGENT B0, `(.L_x_2) ;  /* 0x000025e000007945 */ /* 0x000fe20003800200 */
[----:B0-----:R-:W-:Y:S02]  /*00d0*/  LOP3.LUT R0, R2, 0xaad26b49, RZ, 0x3c, !PT ;  /* 0xaad26b4902007812 */ /* 0x001fe400078e3cff */
[----:B------:R-:W-:-:S03]  /*00e0*/  LOP3.LUT R2, R3, 0xf7dcefdd, RZ, 0x3c, !PT ;  /* 0xf7dcefdd03027812 */ /* 0x000fc600078e3cff */
[----:B------:R-:W-:Y:S02]  /*00f0*/  IMAD R0, R0, 0x4182bed5, RZ ;  /* 0x4182bed500007824 */ /* 0x000fe400078e02ff */
[----:B------:R-:W-:Y:S02]  /*0100*/  IMAD R9, R2, -0x658354e5, RZ ;  /* 0x9a7cab1b02097824 */ /* 0x000fe400078e02ff */
[C---:B------:R-:W-:Y:S01]  /*0110*/  VIADD R5, R0.reuse, 0x583f19 ;  /* 0x00583f1900057836 */ /* 0x040fe20000000000 */
[C---:B------:R-:W-:Y:S01]  /*0120*/  LOP3.LUT R6, R0.reuse, 0x159a55e5, RZ, 0x3c, !PT ;  /* 0x159a55e500067812 */ /* 0x040fe200078e3cff */
[C---:B------:R-:W-:Y:S01]  /*0130*/  VIADD R3, R0.reuse, 0x75bcd15 ;  /* 0x075bcd1500037836 */ /* 0x040fe20000000000 */
[----:B------:R-:W-:Y:S01]  /*0140*/  IADD3 R2, PT, PT, R0, 0x64f0c9, R9 ;  /* 0x0064f0c900027810 */ /* 0x000fe20007ffe009 */
[C---:B------:R-:W-:Y:S01]  /*0150*/  VIADD R7, R9.reuse, 0x1f123bb5 ;  /* 0x1f123bb509077836 */ /* 0x040fe20000000000 */
[----:B------:R-:W-:Y:S02]  /*0160*/  LOP3.LUT R4, R9, 0x5491333, RZ, 0x3c, !PT ;  /* 0x0549133309047812 */ /* 0x000fe400078e3cff */
[----:B------:R-:W-:Y:S01]  /*0170*/  SHF.R.S32.HI R0, RZ, 0x1f, R10 ;  /* 0x0000001fff007819 */ /* 0x000fe2000001140a */
[----:B------:R0:W-:Y:S04]  /*0180*/  STL.64 [R1], R2 ;  /* 0x0000000201007387 */ /* 0x0001e80000100a00 */
[----:B------:R0:W-:Y:S04]  /*0190*/  STL.64 [R1+0x8], R6 ;  /* 0x0000080601007387 */ /* 0x0001e80000100a00 */
[----:B------:R0:W-:Y:S01]  /*01a0*/  STL.64 [R1+0x10], R4 ;  /* 0x0000100401007387 */ /* 0x0001e20000100a00 */
[----:B-1----:R-:W-:Y:S05]  /*01b0*/  @!P0 BRA `(.L_x_3) ;  /* 0x0000002400388947 */ /* 0x002fea0003800000 */
[----:B------:R-:W-:Y:S02]  /*01c0*/  IMAD.MOV.U32 R13, RZ, RZ, R0 ;  /* 0x000000ffff0d7224 */ /* 0x000fe400078e0000 */
[----:B------:R-:W-:Y:S02]  /*01d0*/  IMAD.MOV.U32 R11, RZ, RZ, RZ ;  /* 0x000000ffff0b7224 */ /* 0x000fe400078e00ff */
[----:B0-----:R-:W-:-:S07]  /*01e0*/  IMAD.MOV.U32 R2, RZ, RZ, R10 ;  /* 0x000000ffff027224 */ /* 0x001fce00078e000a */
.L_x_12:
[----:B------:R-:W-:Y:S01]  /*01f0*/  LOP3.LUT R0, R2, 0x3, RZ, 0xc0, !PT ;  /* 0x0000000302007812 */ /* 0x000fe200078ec0ff */
[----:B------:R-:W-:Y:S03]  /*0200*/  BSSY.RECONVERGENT B1, `(.L_x_4) ;  /* 0x0000243000017945 */ /* 0x000fe60003800200 */
[----:B------:R-:W-:-:S04]  /*0210*/  ISETP.NE.U32.AND P0, PT, R0, RZ, PT ;  /* 0x000000ff0000720c */ /* 0x000fc80003f05070 */
[----:B------:R-:W-:-:S13]  /*0220*/  ISETP.NE.AND.EX P0, PT, RZ, RZ, PT, P0 ;  /* 0x000000ffff00720c */ /* 0x000fda0003f05300 */
[----:B0-----:R-:W-:Y:S05]  /*0230*/  @!P0 BRA `(.L_x_5) ;  /* 0x0000002000fc8947 */ /* 0x001fea0003800000 */
[----:B------:R-:W0:Y:S01]  /*0240*/  LDC.64 R8, c[0x4][RZ] ;  /* 0x01000000ff087b82 */ /* 0x000e220000000a00 */
[----:B------:R-:W-:Y:S01]  /*0250*/  IMAD.MOV.U32 R0, RZ, RZ, RZ ;  /* 0x000000ffff007224 */ /* 0x000fe200078e00ff */
[----:B------:R-:W-:Y:S02]  /*0260*/  CS2R R4, SRZ ;  /* 0x0000000000047805 */ /* 0x000fe4000001ff00 */
[----:B------:R-:W-:Y:S01]  /*0270*/  CS2R R6, SRZ ;  /* 0x0000000000067805 */ /* 0x000fe2000001ff00 */
[----:B------:R-:W-:Y:S02]  /*0280*/  IMAD.MOV.U32 R3, RZ, RZ, RZ ;  /* 0x000000ffff037224 */ /* 0x000fe400078e00ff */
[----:B0-----:R-:W-:-:S07]  /*0290*/  IMAD.WIDE.U32 R8, R11, 0xc80, R8 ;  /* 0x00000c800b087825 */ /* 0x001fce00078e0008 */
.L_x_7:
[----:B------:R-:W-:-:S06]  /*02a0*/  IMAD R12, R0, 0x4, R1 ;  /* 0x00000004000c7824 */ /* 0x000fcc00078e0201 */
[----:B------:R-:W5:Y:S01]  /*02b0*/  LDL R12, [R12+0x4] ;  /* 0x000004000c0c7983 */ /* 0x000f620000100800 */
[----:B------:R-:W-:-:S05]  /*02c0*/  UMOV UR4, URZ ;  /* 0x000000ff00047c82 */ /* 0x000fca0008000000 */
.L_x_6:
[----:B-----5:R-:W-:Y:S01]  /*02d0*/  SHF.R.U32.HI R22, RZ, UR4, R12 ;  /* 0x00000004ff167c19 */ /* 0x020fe2000801160c */
[----:B------:R-:W-:-:S03]  /*02e0*/  IMAD.SHL.U32 R14, R0, 0x20, RZ ;  /* 0x00000020000e7824 */ /* 0x000fc600078e00ff */
[----:B------:R-:W-:Y:S01]  /*02f0*/  LOP3.LUT R15, R22, 0x1, RZ, 0xc0, !PT ;  /* 0x00000001160f7812 */ /* 0x000fe200078ec0ff */
[----:B------:R-:W-:-:S03]  /*0300*/  VIADD R14, R14, UR4 ;  /* 0x000000040e0e7c36 */ /* 0x000fc60008000000 */
[----:B------:R-:W-:Y:S01]  /*0310*/  ISETP.NE.U32.AND P0, PT, R15, 0x1, PT ;  /* 0x000000010f00780c */ /* 0x000fe20003f05070 */
[----:B------:R-:W-:-:S03]  /*0320*/  IMAD R15, R14, 0x5, RZ ;  /* 0x000000050e0f7824 */ /* 0x000fc600078e02ff */
[----:B------:R-:W-:Y:S01]  /*0330*/  R2P PR, R22, 0x7e ;  /* 0x0000007e16007804 */ /* 0x000fe20000000000 */
[----:B------:R-:W-:-:S08]  /*0340*/  IMAD.WIDE.U32 R14, R15, 0x4, R8 ;  /* 0x000000040f0e7825 */ /* 0x000fd000078e0008 */
[----:B------:R-:W2:Y:S04]  /*0350*/  @!P0 LDG.E R16, desc[UR6][R14.64+0x10] ;  /* 0x000010060e108981 */ /* 0x000ea8000c1e1900 */
[----:B------:R-:W3:Y:S04]  /*0360*/  @P1 LDG.E R18, desc[UR6][R14.64+0x24] ;  /* 0x000024060e121981 */ /* 0x000ee8000c1e1900 */
[----:B------:R-:W4:Y:S04]  /*0370*/  @P2 LDG.E R20, desc[UR6][R14.64+0x38] ;  /* 0x000038060e142981 */ /* 0x000f28000c1e1900 */
[----:B------:R-:W4:Y:S04]  /*0380*/  @P3 LDG.E R24, desc[UR6][R14.64+0x4c] ;  /* 0x00004c060e183981 */ /* 0x000f28000c1e1900 */
[----:B------:R-:W4:Y:S04]  /*0390*/  @P4 LDG.E R26, desc[UR6][R14.64+0x60] ;  /* 0x000060060e1a4981 */ /* 0x000f28000c1e1900 */
[----:B------:R-:W4:Y:S04]  /*03a0*/  @!P0 LDG.E R17, desc[UR6][R14.64+0x4] ;  /* 0x000004060e118981 */ /* 0x000f28000c1e1900 */
[----:B------:R-:W4:Y:S04]  /*03b0*/  @!P0 LDG.E R19, desc[UR6][R14.64+0xc] ;  /* 0x00000c060e138981 */ /* 0x000f28000c1e1900 */
[----:B------:R-:W4:Y:S04]  /*03c0*/  @P1 LDG.E R21, desc[UR6][R14.64+0x18] ;  /* 0x000018060e151981 */ /* 0x000f28000c1e1900 */
[----:B------:R-:W4:Y:S04]  /*03d0*/  @P3 LDG.E R23, desc[UR6][R14.64+0x40] ;  /* 0x000040060e173981 */ /* 0x000f28000c1e1900 */
[----:B------:R-:W4:Y:S04]  /*03e0*/  @P5 LDG.E R25, desc[UR6][R14.64+0x70] ;  /* 0x000070060e195981 */ /* 0x000f28000c1e1900 */
[----:B------:R-:W4:Y:S01]  /*03f0*/  @P6 LDG.E R28, desc[UR6][R14.64+0x88] ;  /* 0x000088060e1c6981 */ /* 0x000f22000c1e1900 */
[----:B--2---:R-:W-:-:S03]  /*0400*/  @!P0 LOP3.LUT R5, R5, R16, RZ, 0x3c, !PT ;  /* 0x0000001005058212 */ /* 0x004fc600078e3cff */
[----:B------:R-:W2:Y:S01]  /*0410*/  @!P0 LDG.E R16, desc[UR6][R14.64] ;  /* 0x000000060e108981 */ /* 0x000ea2000c1e1900 */
[----:B---3--:R-:W-:-:S03]  /*0420*/  @P1 LOP3.LUT R5, R5, R18, RZ, 0x3c, !PT ;  /* 0x0000001205051212 */ /* 0x008fc600078e3cff */
[----:B------:R-:W3:Y:S01]  /*0430*/  @!P0 LDG.E R18, desc[UR6][R14.64+0x8] ;  /* 0x000008060e128981 */ /* 0x000ee2000c1e1900 */
[----:B----4-:R-:W-:-:S03]  /*0440*/  @P2 LOP3.LUT R5, R5, R20, RZ, 0x3c, !PT ;  /* 0x0000001405052212 */ /* 0x010fc600078e3cff */
[----:B------:R-:W4:Y:S01]  /*0450*/  @P1 LDG.E R20, desc[UR6][R14.64+0x14] ;  /* 0x000014060e141981 */ /* 0x000f22000c1e1900 */
[----:B------:R-:W-:-:S03]  /*0460*/  @P3 LOP3.LUT R5, R5, R24, RZ, 0x3c, !PT ;  /* 0x0000001805053212 */ /* 0x000fc600078e3cff */
[----:B------:R-:W4:Y:S01]  /*0470*/  @P5 LDG.E R24, desc[UR6][R14.64+0x74] ;  /* 0x000074060e185981 */ /* 0x000f22000c1e1900 */
[----:B------:R-:W-:-:S03]  /*0480*/  @P4 LOP3.LUT R5, R5, R26, RZ, 0x3c, !PT ;  /* 0x0000001a05054212 */ /* 0x000fc600078e3cff */
[----:B------:R-:W4:Y:S01]  /*0490*/  @P3 LDG.E R26, desc[UR6][R14.64+0x44] ;  /* 0x000044060e1a3981 */ /* 0x000f22000c1e1900 */
[----:B------:R-:W-:-:S03]  /*04a0*/  @!P0 LOP3.LUT R6, R6, R17, RZ, 0x3c, !PT ;  /* 0x0000001106068212 */ /* 0x000fc600078e3cff */
[----:B------:R-:W4:Y:S01]  /*04b0*/  @P1 LDG.E R17, desc[UR6][R14.64+0x20] ;  /* 0x000020060e111981 */ /* 0x000f22000c1e1900 */
[----:B------:R-:W-:-:S03]  /*04c0*/  @!P0 LOP3.LUT R4, R4, R19, RZ, 0x3c, !PT ;  /* 0x0000001304048212 */ /* 0x000fc600078e3cff */
[----:B------:R-:W4:Y:S01]  /*04d0*/  @P2 LDG.E R19, desc[UR6][R14.64+0x2c] ;  /* 0x00002c060e132981 */ /* 0x000f22000c1e1900 */
[----:B------:R-:W-:-:S03]  /*04e0*/  @P1 LOP3.LUT R6, R6, R21, RZ, 0x3c, !PT ;  /* 0x0000001506061212 */ /* 0x000fc600078e3cff */
[----:B------:R-:W4:Y:S01]  /*04f0*/  @P2 LDG.E R21, desc[UR6][R14.64+0x34] ;  /* 0x000034060e152981 */ /* 0x000f22000c1e1900 */
[----:B--2---:R-:W-:-:S03]  /*0500*/  @!P0 LOP3.LUT R3, R3, R16, RZ, 0x3c, !PT ;  /* 0x0000001003038212 */ /* 0x004fc600078e3cff */
[----:B------:R-:W2:Y:S01]  /*0510*/  @P1 LDG.E R16, desc[UR6][R14.64+0x1c] ;  /* 0x00001c060e101981 */ /* 0x000ea2000c1e1900 */
[----:B---3--:R-:W-:-:S03]  /*0520*/  @!P0 LOP3.LUT R7, R7, R18, RZ, 0x3c, !PT ;  /* 0x0000001207078212 */ /* 0x008fc600078e3cff */
[----:B------:R-:W3:Y:S01]  /*0530*/  @P2 LDG.E R18, desc[UR6][R14.64+0x28] ;  /* 0x000028060e122981 */ /* 0x000ee2000c1e1900 */
[----:B----4-:R-:W-:-:S03]  /*0540*/  @P1 LOP3.LUT R3, R3, R20, RZ, 0x3c, !PT ;  /* 0x0000001403031212 */ /* 0x010fc600078e3cff */
[----:B------:R-:W4:Y:S01]  /*0550*/  @P2 LDG.E R20, desc[UR6][R14.64+0x30] ;  /* 0x000030060e142981 */ /* 0x000f22000c1e1900 */
[----:B------:R-:W-:-:S03]  /*0560*/  @P5 LOP3.LUT R5, R5, R24, RZ, 0x3c, !PT ;  /* 0x0000001805055212 */ /* 0x000fc600078e3cff */
[----:B------:R-:W4:Y:S01]  /*0570*/  @P3 LDG.E R24, desc[UR6][R14.64+0x3c] ;  /* 0x00003c060e183981 */ /* 0x000f22000c1e1900 */
[----:B------:R-:W-:-:S03]  /*0580*/  @P1 LOP3.LUT R4, R4, R17, RZ, 0x3c, !PT ;  /* 0x0000001104041212 */ /* 0x000fc600078e3cff */
[----:B------:R-:W4:Y:S01]  /*0590*/  @P3 LDG.E R17, desc[UR6][R14.64+0x48] ;  /* 0x000048060e113981 */ /* 0x000f22000c1e1900 */
[----:B------:R-:W-:-:S03]  /*05a0*/  @P2 LOP3.LUT R6, R6, R19, RZ, 0x3c, !PT ;  /* 0x0000001306062212 */ /* 0x000fc600078e3cff */
[----:B------:R-:W4:Y:S01]  /*05b0*/  @P4 LDG.E R19, desc[UR6][R14.64+0x54] ;  /* 0x000054060e134981 */ /* 0x000f22000c1e1900 */
[----:B------:R-:W-:Y:S02]  /*05c0*/  @P2 LOP3.LUT R4, R4, R21, RZ, 0x3c, !PT ;  /* 0x0000001504042212 */ /* 0x000fe400078e3cff */
[----:B------:R-:W-:Y:S01]  /*05d0*/  @P3 LOP3.LUT R6, R6, R23, RZ, 0x3c, !PT ;  /* 0x0000001706063212 */ /* 0x000fe200078e3cff */
[----:B------:R-:W4:Y:S04]  /*05e0*/  @P4 LDG.E R21, desc[UR6][R14.64+0x5c] ;  /* 0x00005c060e154981 */ /* 0x000f28000c1e1900 */
[----:B------:R-:W4:Y:S01]  /*05f0*/  @P5 LDG.E R23, desc[UR6][R14.64+0x68] ;  /* 0x000068060e175981 */ /* 0x000f22000c1e1900 */
[----:B--2---:R-:W-:-:S03]  /*0600*/  @P1 LOP3.LUT R7, R7, R16, RZ, 0x3c, !PT ;  /* 0x0000001007071212 */ /* 0x004fc600078e3cff */
[----:B------:R-:W2:Y:S01]  /*0610*/  @P4 LDG.E R16, desc[UR6][R14.64+0x50] ;  /* 0x000050060e104981 */ /* 0x000ea2000c1e1900 */
[----:B---3--:R-:W-:-:S03]  /*0620*/  @P2 LOP3.LUT R3, R3, R18, RZ, 0x3c, !PT ;  /* 0x0000001203032212 */ /* 0x008fc600078e3cff */
[----:B------:R-:W3:Y:S01]  /*0630*/  @P4 LDG.E R18, desc[UR6][R14.64+0x58] ;  /* 0x000058060e124981 */ /* 0x000ee2000c1e1900 */
[----:B----4-:R-:W-:-:S03]  /*0640*/  @P2 LOP3.LUT R7, R7, R20, RZ, 0x3c, !PT ;  /* 0x0000001407072212 */ /* 0x010fc600078e3cff */
[----:B------:R-:W4:Y:S01]  /*0650*/  @P5 LDG.E R20, desc[UR6][R14.64+0x64] ;  /* 0x000064060e145981 */ /* 0x000f22000c1e1900 */
[----:B------:R-:W-:-:S03]  /*0660*/  @P3 LOP3.LUT R3, R3, R24, RZ, 0x3c, !PT ;  /* 0x0000001803033212 */ /* 0x000fc600078e3cff */
[----:B------:R-:W4:Y:S01]  /*0670*/  @P5 LDG.E R24, desc[UR6][R14.64+0x6c] ;  /* 0x00006c060e185981 */ /* 0x000f22000c1e1900 */
[----:B------:R-:W-:Y:S02]  /*0680*/  LOP3.LUT P0, RZ, R22, 0x80, RZ, 0xc0, !PT ;  /* 0x0000008016ff7812 */ /* 0x000fe4000780c0ff */
[----:B------:R-:W-:Y:S02]  /*0690*/  @P3 LOP3.LUT R7, R7, R26, RZ, 0x3c, !PT ;  /* 0x0000001a07073212 */ /* 0x000fe400078e3cff */
[----:B------:R-:W-:Y:S02]  /*06a0*/  @P3 LOP3.LUT R4, R4, R17, RZ, 0x3c, !PT ;  /* 0x0000001104043212 */ /* 0x000fe400078e3cff */
[----:B------:R-:W4:Y:S01]  /*06b0*/  @P6 LDG.E R17, desc[UR6][R14.64+0x7c] ;  /* 0x00007c060e116981 */ /* 0x000f22000c1e1900 */
[----:B------:R-:W-:-:S03]  /*06c0*/  @P4 LOP3.LUT R6, R6, R19, RZ, 0x3c, !PT ;  /* 0x0000001306064212 */ /* 0x000fc600078e3cff */
[----:B------:R-:W4:Y:S01]  /*06d0*/  @P6 LDG.E R19, desc[UR6][R14.64+0x84] ;  /* 0x000084060e136981 */ /* 0x000f22000c1e1900 */
[----:B------:R-:W-:-:S03]  /*06e0*/  @P4 LOP3.LUT R4, R4, R21, RZ, 0x3c, !PT ;  /* 0x0000001504044212 */ /* 0x000fc600078e3cff */
[----:B------:R-:W4:Y:S01]  /*06f0*/  @P0 LDG.E R26, desc[UR6][R14.64+0x9c] ;  /* 0x00009c060e1a0981 */ /* 0x000f22000c1e1900 */
[----:B------:R-:W-:-:S03]  /*0700*/  @P5 LOP3.LUT R6, R6, R23, RZ, 0x3c, !PT ;  /* 0x0000001706065212 */ /* 0x000fc600078e3cff */
        /* <DEDUP_REMOVED lines=10> */
[----:B------:R-:W-:Y:S02]  /*07b0*/  @P5 LOP3.LUT R4, R4, R25, RZ, 0x3c, !PT ;  /* 0x0000001904045212 */ /* 0x000fe400078e3cff */
[----:B------:R-:W-:Y:S02]  /*07c0*/  @P6 LOP3.LUT R5, R5, R28, RZ, 0x3c, !PT ;  /* 0x0000001c05056212 */ /* 0x000fe400078e3cff */
[----:B------:R-:W-:Y:S02]  /*07d0*/  @P6 LOP3.LUT R6, R6, R17, RZ, 0x3c, !PT ;  /* 0x0000001106066212 */ /* 0x000fe400078e3cff */
[----:B------:R-:W-:Y:S02]  /*07e0*/  @P6 LOP3.LUT R4, R4, R19, RZ, 0x3c, !PT ;  /* 0x0000001304046212 */ /* 0x000fe400078e3cff */
[----:B------:R-:W-:Y:S02]  /*07f0*/  @P0 LOP3.LUT R5, R5, R26, RZ, 0x3c, !PT ;  /* 0x0000001a05050212 */ /* 0x000fe400078e3cff */
[----:B------:R-:W-:-:S02]  /*0800*/  @P0 LOP3.LUT R6, R6, R21, RZ, 0x3c, !PT ;  /* 0x0000001506060212 */ /* 0x000fc400078e3cff */
[----:B------:R-:W-:Y:S02]  /*0810*/  @P0 LOP3.LUT R4, R4, R23, RZ, 0x3c, !PT ;  /* 0x0000001704040212 */ /* 0x000fe400078e3cff */
[----:B--2---:R-:W-:Y:S02]  /*0820*/  @P6 LOP3.LUT R3, R3, R16, RZ, 0x3c, !PT ;  /* 0x0000001003036212 */ /* 0x004fe400078e3cff */
[----:B---3--:R-:W-:Y:S02]  /*0830*/  @P6 LOP3.LUT R7, R7, R18, RZ, 0x3c, !PT ;  /* 0x0000001207076212 */ /* 0x008fe400078e3cff */
[----:B----4-:R-:W-:Y:S02]  /*0840*/  @P0 LOP3.LUT R3, R3, R20, RZ, 0x3c, !PT ;  /* 0x0000001403030212 */ /* 0x010fe400078e3cff */
[----:B------:R-:W-:Y:S02]  /*0850*/  @P0 LOP3.LUT R7, R7, R24, RZ, 0x3c, !PT ;  /* 0x0000001807070212 */ /* 0x000fe400078e3cff */
[----:B------:R-:W-:-:S13]  /*0860*/  R2P PR, R22.B1, 0x7f ;  /* 0x0000007f16007804 */ /* 0x000fda0000001000 */
[----:B------:R-:W2:Y:S04]  /*0870*/  @P0 LDG.E R18, desc[UR6][R14.64+0xa0] ;  /* 0x0000a0060e120981 */ /* 0x000ea8000c1e1900 */
[----:B------:R-:W3:Y:S04]  /*0880*/  @P0 LDG.E R19, desc[UR6][R14.64+0xa4] ;  /* 0x0000a4060e130981 */ /* 0x000ee8000c1e1900 */
[----:B------:R-:W4:Y:S04]  /*0890*/  @P0 LDG.E R20, desc[UR6][R14.64+0xa8] ;  /* 0x0000a8060e140981 */ /* 0x000f28000c1e1900 */
[----:B------:R-:W4:Y:S04]  /*08a0*/  @P0 LDG.E R21, desc[UR6][R14.64+0xac] ;  /* 0x0000ac060e150981 */ /* 0x000f28000c1e1900 */
[----:B------:R-:W4:Y:S04]  /*08b0*/  @P0 LDG.E R24, desc[UR6][R14.64+0xb0] ;  /* 0x0000b0060e180981 */ /* 0x000f28000c1e1900 */
[----:B------:R-:W4:Y:S04]  /*08c0*/  @P1 LDG.E R16, desc[UR6][R14.64+0xbc] ;  /* 0x0000bc060e101981 */ /* 0x000f28000c1e1900 */
[----:B------:R-:W4:Y:S04]  /*08d0*/  @P1 LDG.E R26, desc[UR6][R14.64+0xb4] ;  /* 0x0000b4060e1a1981 */ /* 0x000f28000c1e1900 */
        /* <DEDUP_REMOVED lines=11> */
[----:B------:R-:W-:Y:S01]  /*0990*/  LOP3.LUT P0, RZ, R22, 0x8000, RZ, 0xc0, !PT ;  /* 0x0000800016ff7812 */ /* 0x000fe2000780c0ff */
[----:B------:R-:W4:Y:S01]  /*09a0*/  @P2 LDG.E R24, desc[UR6][R14.64+0xd8] ;  /* 0x0000d8060e182981 */ /* 0x000f22000c1e1900 */
[----:B------:R-:W-:-:S03]  /*09b0*/  @P1 LOP3.LUT R7, R7, R16, RZ, 0x3c, !PT ;  /* 0x0000001007071212 */ /* 0x000fc600078e3cff */
[----:B------:R-:W4:Y:S01]  /*09c0*/  @P2 LDG.E R22, desc[UR6][R14.64+0xd0] ;  /* 0x0000d0060e162981 */ /* 0x000f22000c1e1900 */
[----:B------:R-:W-:-:S03]  /*09d0*/  @P1 LOP3.LUT R3, R3, R26, RZ, 0x3c, !PT ;  /* 0x0000001a03031212 */ /* 0x000fc600078e3cff */
[----:B------:R-:W4:Y:S01]  /*09e0*/  @P3 LDG.E R16, desc[UR6][R14.64+0xe4] ;  /* 0x0000e4060e103981 */ /* 0x000f22000c1e1900 */
[----:B------:R-:W-:-:S03]  /*09f0*/  @P1 LOP3.LUT R6, R6, R23, RZ, 0x3c, !PT ;  /* 0x0000001706061212 */ /* 0x000fc600078e3cff */
[----:B------:R-:W4:Y:S01]  /*0a00*/  @P3 LDG.E R26, desc[UR6][R14.64+0xdc] ;  /* 0x0000dc060e1a3981 */ /* 0x000f22000c1e1900 */
[----:B------:R-:W-:-:S03]  /*0a10*/  @P1 LOP3.LUT R4, R4, R17, RZ, 0x3c, !PT ;  /* 0x0000001104041212 */ /* 0x000fc600078e3cff */
        /* <DEDUP_REMOVED lines=43> */
[----:B------:R-:W-:-:S04]  /*0cd0*/  UIADD3 UR4, UPT, UPT, UR4, 0x10, URZ ;  /* 0x0000001004047890 */ /* 0x000fc8000fffe0ff */
[----:B------:R-:W-:Y:S01]  /*0ce0*/  UISETP.NE.AND UP0, UPT, UR4, 0x20, UPT ;  /* 0x000000200400788c */ /* 0x000fe2000bf05270 */
[----:B--2---:R-:W-:Y:S02]  /*0cf0*/  @P5 LOP3.LUT R5, R5, R18, RZ, 0x3c, !PT ;  /* 0x0000001205055212 */ /* 0x004fe400078e3cff */
[----:B---3--:R-:W-:Y:S02]  /*0d00*/  @P6 LOP3.LUT R6, R6, R19, RZ, 0x3c, !PT ;  /* 0x0000001306066212 */ /* 0x008fe400078e3cff */
[----:B----4-:R-:W-:Y:S02]  /*0d10*/  @P6 LOP3.LUT R3, R3, R20, RZ, 0x3c, !PT ;  /* 0x0000001403036212 */ /* 0x010fe400078e3cff */
[----:B------:R-:W-:Y:S02]  /*0d20*/  @P6 LOP3.LUT R4, R4, R21, RZ, 0x3c, !PT ;  /* 0x0000001504046212 */ /* 0x000fe400078e3cff */
[----:B------:R-:W-:Y:S02]  /*0d30*/  @P6 LOP3.LUT R7, R7, R22, RZ, 0x3c, !PT ;  /* 0x0000001607076212 */ /* 0x000fe400078e3cff */
[----:B------:R-:W-:-:S02]  /*0d40*/  @P6 LOP3.LUT R5, R5, R16, RZ, 0x3c, !PT ;  /* 0x0000001005056212 */ /* 0x000fc400078e3cff */
[----:B------:R-:W-:Y:S02]  /*0d50*/  @P0 LOP3.LUT R3, R3, R24, RZ, 0x3c, !PT ;  /* 0x0000001803030212 */ /* 0x000fe400078e3cff */
[----:B------:R-:W-:Y:S02]  /*0d60*/  @P0 LOP3.LUT R5, R5, R28, RZ, 0x3c, !PT ;  /* 0x0000001c05050212 */ /* 0x000fe400078e3cff */
[----:B------:R-:W-:Y:S02]  /*0d70*/  @P0 LOP3.LUT R7, R7, R26, RZ, 0x3c, !PT ;  /* 0x0000001a07070212 */ /* 0x000fe400078e3cff */
[----:B------:R-:W-:Y:S02]  /*0d80*/  @P0 LOP3.LUT R4, R4, R23, RZ, 0x3c, !PT ;  /* 0x0000001704040212 */ /* 0x000fe400078e3cff */
[----:B------:R-:W-:Y:S01]  /*0d90*/  @P0 LOP3.LUT R6, R6, R17, RZ, 0x3c, !PT ;  /* 0x0000001106060212 */ /* 0x000fe200078e3cff */
[----:B------:R-:W-:Y:S06]  /*0da0*/  BRA.U UP0, `(.L_x_6) ;  /* 0xfffffff500487547 */ /* 0x000fec000b83ffff */
[----:B------:R-:W-:-:S05]  /*0db0*/  VIADD R0, R0, 0x1 ;  /* 0x0000000100007836 */ /* 0x000fca0000000000 */
[----:B------:R-:W-:-:S13]  /*0dc0*/  ISETP.NE.AND P0, PT, R0, 0x5, PT ;  /* 0x000000050000780c */ /* 0x000fda0003f05270 */
[----:B------:R-:W-:Y:S05]  /*0dd0*/  @P0 BRA `(.L_x_7) ;  /* 0xfffffff400300947 */ /* 0x000fea000383ffff */
[----:B------:R-:W-:Y:S01]  /*0de0*/  LOP3.LUT R0, R2, 0x3, RZ, 0xc0, !PT ;  /* 0x0000000302007812 */ /* 0x000fe200078ec0ff */
[----:B------:R0:W-:Y:S03]  /*0df0*/  STL.64 [R1+0x8], R6 ;  /* 0x0000080601007387 */ /* 0x0001e60000100a00 */
[----:B------:R-:W-:Y:S01]  /*0e00*/  ISETP.NE.U32.AND P0, PT, R0, 0x1, PT ;  /* 0x000000010000780c */ /* 0x000fe20003f05070 */
[----:B------:R0:W-:Y:S03]  /*0e10*/  STL.64 [R1+0x10], R4 ;  /* 0x0000100401007387 */ /* 0x0001e60000100a00 */
[----:B------:R-:W-:Y:S01]  /*0e20*/  ISETP.NE.AND.EX P0, PT, RZ, RZ, PT, P0 ;  /* 0x000000ffff00720c */ /* 0x000fe20003f05300 */
[----:B------:R0:W-:-:S12]  /*0e30*/  STL [R1+0x4], R3 ;  /* 0x0000040301007387 */ /* 0x0001d80000100800 */
[----:B0-----:R-:W-:Y:S05]  /*0e40*/  @!P0 BRA `(.L_x_5) ;  /* 0x0000001400f88947 */ /* 0x001fea0003800000 */
[----:B------:R-:W-:Y:S01]  /*0e50*/  UMOV UR4, URZ ;  /* 0x000000ff00047c82 */ /* 0x000fe20008000000 */
[----:B------:R-:W-:Y:S01]  /*0e60*/  IMAD.MOV.U32 R0, RZ, RZ, RZ ;  /* 0x000000ffff007224 */ /* 0x000fe200078e00ff */
[----:B------:R-:W-:Y:S01]  /*0e70*/  CS2R R6, SRZ ;  /* 0x0000000000067805 */ /* 0x000fe2000001ff00 */
[----:B------:R-:W-:Y:S02]  /*0e80*/  IMAD.MOV.U32 R4, RZ, RZ, RZ ;  /* 0x000000ffff047224 */ /* 0x000fe400078e00ff */
[----:B------:R-:W-:Y:S02]  /*0e90*/  IMAD.MOV.U32 R3, RZ, RZ, RZ ;  /* 0x000000ffff037224 */ /* 0x000fe400078e00ff */
[----:B------:R-:W-:-:S07]  /*0ea0*/  IMAD.U32 R5, RZ, RZ, UR4 ;  /* 0x00000004ff057e24 */ /* 0x000fce000f8e00ff */
.L_x_9:
[----:B------:R-:W-:-:S06]  /*0eb0*/  IMAD R12, R0, 0x4, R1 ;  /* 0x00000004000c7824 */ /* 0x000fcc00078e0201 */
[----:B------:R-:W5:Y:S01]  /*0ec0*/  LDL R12, [R12+0x4] ;  /* 0x000004000c0c7983 */ /* 0x000f620000100800 */
[----:B------:R-:W-:-:S05]  /*0ed0*/  UMOV UR4, URZ ;  /* 0x000000ff00047c82 */ /* 0x000fca0008000000 */
.L_x_8:
        /* <DEDUP_REMOVED lines=180> */
[----:B------:R0:W-:Y:S03]  /*1a20*/  STL [R1+0x4], R3 ;  /* 0x0000040301007387 */ /* 0x0001e60000100800 */
[----:B------:R-:W-:Y:S01]  /*1a30*/  ISETP.NE.AND.EX P0, PT, RZ, RZ, PT, P0 ;  /* 0x000000ffff00720c */ /* 0x000fe20003f05300 */
[----:B------:R0:W-:-:S12]  /*1a40*/  STL.64 [R1+0x10], R4 ;  /* 0x0000100401007387 */ /* 0x0001d80000100a00 */
[----:B0-----:R-:W-:Y:S05]  /*1a50*/  @P0 BRA `(.L_x_5) ;  /* 0x0000000800f40947 */ /* 0x001fea0003800000 */
[----:B------:R-:W-:Y:S01]  /*1a60*/  UMOV UR4, URZ ;  /* 0x000000ff00047c82 */ /* 0x000fe20008000000 */
[----:B------:R-:W-:Y:S01]  /*1a70*/  IMAD.MOV.U32 R0, RZ, RZ, RZ ;  /* 0x000000ffff007224 */ /* 0x000fe200078e00ff */
[----:B------:R-:W-:Y:S01]  /*1a80*/  CS2R R6, SRZ ;  /* 0x0000000000067805 */ /* 0x000fe2000001ff00 */
[----:B------:R-:W-:Y:S02]  /*1a90*/  IMAD.MOV.U32 R4, RZ, RZ, RZ ;  /* 0x000000ffff047224 */ /* 0x000fe400078e00ff */
[----:B------:R-:W-:Y:S02]  /*1aa0*/  IMAD.MOV.U32 R3, RZ, RZ, RZ ;  /* 0x000000ffff037224 */ /* 0x000fe400078e00ff */
[----:B------:R-:W-:-:S07]  /*1ab0*/  IMAD.U32 R5, RZ, RZ, UR4 ;  /* 0x00000004ff057e24 */ /* 0x000fce000f8e00ff */
.L_x_11:
[----:B------:R-:W-:-:S06]  /*1ac0*/  IMAD R12, R0, 0x4, R1 ;  /* 0x00000004000c7824 */ /* 0x000fcc00078e0201 */
[----:B------:R-:W5:Y:S01]  /*1ad0*/  LDL R12, [R12+0x4] ;  /* 0x000004000c0c7983 */ /* 0x000f620000100800 */
[----:B------:R-:W-:-:S05]  /*1ae0*/  UMOV UR4, URZ ;  /* 0x000000ff00047c82 */ /* 0x000fca0008000000 */
.L_x_10:
        /* <DEDUP_REMOVED lines=177> */
[----:B------:R0:W-:Y:S04]  /*2600*/  STL.64 [R1+0x8], R6 ;  /* 0x0000080601007387 */ /* 0x0001e80000100a00 */
[----:B------:R0:W-:Y:S04]  /*2610*/  STL [R1+0x4], R3 ;  /* 0x0000040301007387 */ /* 0x0001e80000100800 */
[----:B------:R0:W-:Y:S02]  /*2620*/  STL.64 [R1+0x10], R4 ;  /* 0x0000100401007387 */ /* 0x0001e40000100a00 */
.L_x_5:
[----:B------:R-:W-:Y:S05]  /*2630*/  BSYNC.RECONVERGENT B1 ;  /* 0x0000000000017941 */ /* 0x000fea0003800200 */
.L_x_4:
[C---:B------:R-:W-:Y:S01]  /*2640*/  ISETP.GT.U32.AND P0, PT, R2.reuse, 0x3, PT ;  /* 0x000000030200780c */ /* 0x040fe20003f04070 */
[----:B------:R-:W-:Y:S01]  /*2650*/  VIADD R11, R11, 0x1 ;  /* 0x000000010b0b7836 */ /* 0x000fe20000000000 */
[--C-:B------:R-:W-:Y:S02]  /*2660*/  SHF.R.U64 R2, R2, 0x2, R13.reuse ;  /* 0x0000000202027819 */ /* 0x100fe4000000120d */
[----:B------:R-:W-:Y:S02]  /*2670*/  ISETP.GT.U32.AND.EX P0, PT, R13, RZ, PT, P0 ;  /* 0x000000ff0d00720c */ /* 0x000fe40003f04100 */
[----:B------:R-:W-:-:S11]  /*2680*/  SHF.R.U32.HI R13, RZ, 0x2, R13 ;  /* 0x00000002ff0d7819 */ /* 0x000fd6000001160d */
[----:B------:R-:W-:Y:S05]  /*2690*/  @P0 BRA `(.L_x_12) ;  /* 0xffffffd800d40947 */ /* 0x000fea000383ffff */
.L_x_3:
[----:B------:R-:W-:Y:S05]  /*26a0*/  BSYNC.RECONVERGENT B0 ;  /* 0x0000000000007941 */ /* 0x000fea0003800200 */
.L_x_2:
[----:B------:R-:W1:Y:S01]  /*26b0*/  LDCU UR8, c[0x0][0x388] ;  /* 0x00007100ff0877ac */ /* 0x000e620008000800 */
[----:B------:R-:W2:Y:S01]  /*26c0*/  LDC.64 R8, c[0x0][0x390] ;  /* 0x0000e400ff087b82 */ /* 0x000ea20000000a00 */
[----:B------:R-:W-:Y:S01]  /*26d0*/  SHF.R.U32.HI R0, RZ, 0x2, R3 ;  /* 0x00000002ff007819 */ /* 0x000fe20000011603 */
[----:B------:R-:W3:Y:S03]  /*26e0*/  LDCU.64 UR4, c[0x0][0x380] ;  /* 0x00007000ff0477ac */ /* 0x000ee60008000a00 */
[----:B------:R-:W-:Y:S01]  /*26f0*/  LOP3.LUT R0, R0, R3, RZ, 0x3c, !PT ;  /* 0x0000000300007212 */ /* 0x000fe200078e3cff */
[----:B0-----:R-:W-:-:S04]  /*2700*/  IMAD.SHL.U32 R3, R5, 0x10, RZ ;  /* 0x0000001005037824 */ /* 0x001fc800078e00ff */
[----:B------:R-:W-:-:S05]  /*2710*/  IMAD.SHL.U32 R2, R0, 0x2, RZ ;  /* 0x0000000200027824 */ /* 0x000fca00078e00ff */
[----:B------:R-:W-:Y:S01]  /*2720*/  LOP3.LUT R2, R0, R2, R3, 0x96, !PT ;  /* 0x0000000200027212 */ /* 0x000fe200078e9603 */
[----:B-1----:R-:W0:Y:S01]  /*2730*/  I2F.U32.RP R4, UR8 ;  /* 0x0000000800047d06 */ /* 0x002e220008209000 */
[----:B------:R-:W-:Y:S02]  /*2740*/  ISETP.NE.U32.AND P1, PT, RZ, UR8, PT ;  /* 0x00000008ff007c0c */ /* 0x000fe4000bf25070 */
[----:B------:R-:W-:Y:S02]  /*2750*/  LOP3.LUT R2, R2, R5, RZ, 0x3c, !PT ;  /* 0x0000000502027212 */ /* 0x000fe400078e3cff */
[----:B--2---:R-:W-:Y:S02]  /*2760*/  LOP3.LUT R8, R8, 0xaad26b49, RZ, 0x3c, !PT ;  /* 0xaad26b4908087812 */ /* 0x004fe400078e3cff */
[----:B------:R-:W-:-:S03]  /*2770*/  LOP3.LUT R9, R9, 0xf7dcefdd, RZ, 0x3c, !PT ;  /* 0xf7dcefdd09097812 */ /* 0x000fc600078e3cff */
[----:B------:R-:W-:Y:S02]  /*2780*/  IMAD R8, R8, 0x4182bed5, RZ ;  /* 0x4182bed508087824 */ /* 0x000fe400078e02ff */
[----:B------:R-:W-:Y:S01]  /*2790*/  IMAD R9, R9, -0x658354e5, RZ ;  /* 0x9a7cab1b09097824 */ /* 0x000fe200078e02ff */
[----:B0-----:R-:W0:Y:S04]  /*27a0*/  MUFU.RCP R4, R4 ;  /* 0x0000000400047308 */ /* 0x001e280000001000 */
[----:B------:R-:W-:-:S04]  /*27b0*/  IADD3 R9, PT, PT, R8, 0x64f0c9, R9 ;  /* 0x0064f0c908097810 */ /* 0x000fc80007ffe009 */
[----:B------:R-:W-:Y:S01]  /*27c0*/  IADD3 R2, PT, PT, R9, 0x587c5, R2 ;  /* 0x000587c509027810 */ /* 0x000fe20007ffe002 */
[----:B0-----:R-:W-:-:S04]  /*27d0*/  VIADD R6, R4, 0xffffffe ;  /* 0x0ffffffe04067836 */ /* 0x001fc80000000000 */
[----:B------:R0:W1:Y:S02]  /*27e0*/  F2I.FTZ.U32.TRUNC.NTZ R7, R6 ;  /* 0x0000000600077305 */ /* 0x000064000021f000 */
[----:B0-----:R-:W-:Y:S02]  /*27f0*/  IMAD.MOV.U32 R6, RZ, RZ, RZ ;  /* 0x000000ffff067224 */ /* 0x001fe400078e00ff */
[----:B-1----:R-:W-:-:S04]  /*2800*/  IMAD.MOV R4, RZ, RZ, -R7 ;  /* 0x000000ffff047224 */ /* 0x002fc800078e0a07 */
[----:B------:R-:W-:-:S04]  /*2810*/  IMAD R3, R4, UR8, RZ ;  /* 0x0000000804037c24 */ /* 0x000fc8000f8e02ff */
[----:B------:R-:W-:Y:S01]  /*2820*/  IMAD.HI.U32 R7, R7, R3, R6 ;  /* 0x0000000307077227 */ /* 0x000fe200078e0006 */
[----:B------:R-:W-:-:S05]  /*2830*/  SHF.R.S32.HI R3, RZ, 0x1f, R10 ;  /* 0x0000001fff037819 */ /* 0x000fca000001140a */
[----:B------:R-:W-:-:S04]  /*2840*/  IMAD.HI.U32 R7, R7, R2, RZ ;  /* 0x0000000207077227 */ /* 0x000fc800078e00ff */
[----:B------:R-:W-:-:S04]  /*2850*/  IMAD.MOV R7, RZ, RZ, -R7 ;  /* 0x000000ffff077224 */ /* 0x000fc800078e0a07 */
[----:B------:R-:W-:Y:S01]  /*2860*/  IMAD R5, R7, UR8, R2 ;  /* 0x0000000807057c24 */ /* 0x000fe2000f8e0202 */
[----:B---3--:R-:W-:-:S04]  /*2870*/  LEA R2, P2, R10, UR4, 0x2 ;  /* 0x000000040a027c11 */ /* 0x008fc8000f8410ff */
[----:B------:R-:W-:Y:S02]  /*2880*/  ISETP.GE.U32.AND P0, PT, R5, UR8, PT ;  /* 0x0000000805007c0c */ /* 0x000fe4000bf06070 */
[----:B------:R-:W-:-:S11]  /*2890*/  LEA.HI.X R3, R10, UR5, R3, 0x2, P2 ;  /* 0x000000050a037c11 */ /* 0x000fd600090f1403 */
[----:B------:R-:W-:-:S05]  /*28a0*/  @P0 VIADD R5, R5, -UR8 ;  /* 0x8000000805050c36 */ /* 0x000fca0008000000 */
[----:B------:R-:W-:-:S13]  /*28b0*/  ISETP.GE.U32.AND P0, PT, R5, UR8, PT ;  /* 0x0000000805007c0c */ /* 0x000fda000bf06070 */
[----:B------:R-:W-:Y:S01]  /*28c0*/  @P0 VIADD R5, R5, -UR8 ;  /* 0x8000000805050c36 */ /* 0x000fe20008000000 */
[----:B------:R-:W-:-:S05]  /*28d0*/  @!P1 LOP3.LUT R5, RZ, UR8, RZ, 0x33, !PT ;  /* 0x00000008ff059c12 */ /* 0x000fca000f8e33ff */
[----:B------:R-:W-:Y:S01]  /*28e0*/  STG.E desc[UR6][R2.64], R5 ;  /* 0x0000000502007986 */ /* 0x000fe2000c101906 */
[----:B------:R-:W-:Y:S05]  /*28f0*/  EXIT ;  /* 0x000000000000794d */ /* 0x000fea0003800000 */
.L_x_13:
        /* <DEDUP_REMOVED lines=16> */
.L_x_16:


//--------------------- .nv.global.init           --------------------------
	.section	.nv.global.init,"aw",@progbits
	.align	4
.nv.global.init:
	.type		mrg32k3aM1SubSeq,@object
	.size		mrg32k3aM1SubSeq,(mrg32k3aM2SubSeq - mrg32k3aM1SubSeq)
mrg32k3aM1SubSeq:
        /*0000*/ 	.byte	0x0b, 0xcc, 0xee, 0x04, 0x73, 0x29, 0x8b, 0x6f, 0xf6, 0x53, 0x03, 0xf6, 0x23, 0xf6, 0xea, 0xda
        /* <DEDUP_REMOVED lines=125> */
	.type		mrg32k3aM2SubSeq,@object
	.size		mrg32k3aM2SubSeq,(mrg32k3aM1 - mrg32k3aM2SubSeq)
mrg32k3aM2SubSeq:
        /* <DEDUP_REMOVED lines=126> */
	.type		mrg32k3aM1,@object
	.size		mrg32k3aM1,(mrg32k3aM1Seq - mrg32k3aM1)
mrg32k3aM1:
        /* <DEDUP_REMOVED lines=144> */
	.type		mrg32k3aM1Seq,@object
	.size		mrg32k3aM1Seq,(mrg32k3aM2 - mrg32k3aM1Seq)
mrg32k3aM1Seq:
        /* <DEDUP_REMOVED lines=144> */
	.type		mrg32k3aM2,@object
	.size		mrg32k3aM2,(mrg32k3aM2Seq - mrg32k3aM2)
mrg32k3aM2:
        /* <DEDUP_REMOVED lines=144> */
	.type		mrg32k3aM2Seq,@object
	.size		mrg32k3aM2Seq,(precalc_xorwow_matrix - mrg32k3aM2Seq)
mrg32k3aM2Seq:
        /* <DEDUP_REMOVED lines=144> */
	.type		precalc_xorwow_matrix,@object
	.size		precalc_xorwow_matrix,(precalc_xorwow_offset_matrix - precalc_xorwow_matrix)
precalc_xorwow_matrix:
        /* <DEDUP_REMOVED lines=6400> */
	.type		precalc_xorwow_offset_matrix,@object
	.size		precalc_xorwow_offset_matrix,(.L_1 - precalc_xorwow_offset_matrix)
precalc_xorwow_offset_matrix:
        /* <DEDUP_REMOVED lines=6400> */
.L_1:


//--------------------- .nv.shared.reserved.0     --------------------------
	.section	.nv.shared.reserved.0,"aw",@nobits
	.weak		__nv_reservedSMEM_offset_0_alias
	.size		__nv_reservedSMEM_offset_0_alias, 0, 64
	.other		__nv_reservedSMEM_offset_0_alias,@"STO_CUDA_RESERVED_SHARED STV_DEFAULT"
__nv_reservedSMEM_offset_0_alias:
	.zero		0
	.zero		64


//--------------------- .nv.constant0._Z18nonCoalescedAccessPfS_Pi --------------------------
	.section	.nv.constant0._Z18nonCoalescedAccessPfS_Pi,"a",@progbits
	.sectionflags	@""
	.align	4
.nv.constant0._Z18nonCoalescedAccessPfS_Pi:
	.zero		920


//--------------------- .nv.constant0._Z15coalescedAccessPfS_ --------------------------
	.section	.nv.constant0._Z15coalescedAccessPfS_,"a",@progbits
	.sectionflags	@""
	.align	4
.nv.constant0._Z15coalescedAccessPfS_:
	.zero		912


//--------------------- .nv.constant0._Z17initRandomIndicesPiim --------------------------
	.section	.nv.constant0._Z17initRandomIndicesPiim,"a",@progbits
	.sectionflags	@""
	.align	4
.nv.constant0._Z17initRandomIndicesPiim:
	.zero		920


//--------------------- SYMBOLS --------------------------

	.type		.nv.reservedSmem.offset0,@object
	.size		.nv.reservedSmem.offset0,0x4
